//
// Generated by NVIDIA NVVM Compiler
//
// Compiler Build ID: CL-36424714
// Cuda compilation tools, release 13.0, V13.0.88
// Based on NVVM 20.0.0
//

.version 9.0
.target sm_100
.address_size 64

	// .globl	_Z12matmul_naivePfS_S_iii
// _ZZ12matmul_tiledPfS_S_iiiE2As has been demoted
// _ZZ12matmul_tiledPfS_S_iiiE2Bs has been demoted

.visible .entry _Z12matmul_naivePfS_S_iii(
	.param .u64 .ptr .align 1 _Z12matmul_naivePfS_S_iii_param_0,
	.param .u64 .ptr .align 1 _Z12matmul_naivePfS_S_iii_param_1,
	.param .u64 .ptr .align 1 _Z12matmul_naivePfS_S_iii_param_2,
	.param .u32 _Z12matmul_naivePfS_S_iii_param_3,
	.param .u32 _Z12matmul_naivePfS_S_iii_param_4,
	.param .u32 _Z12matmul_naivePfS_S_iii_param_5
)
{
	.reg .pred 	%p<13>;
	.reg .b32 	%r<41>;
	.reg .b32 	%f<68>;
	.reg .b64 	%rd<53>;

	ld.param.u64 	%rd7, [_Z12matmul_naivePfS_S_iii_param_0];
	ld.param.u64 	%rd8, [_Z12matmul_naivePfS_S_iii_param_1];
	ld.param.u64 	%rd6, [_Z12matmul_naivePfS_S_iii_param_2];
	ld.param.u32 	%r20, [_Z12matmul_naivePfS_S_iii_param_3];
	ld.param.u32 	%r18, [_Z12matmul_naivePfS_S_iii_param_4];
	ld.param.u32 	%r19, [_Z12matmul_naivePfS_S_iii_param_5];
	cvta.to.global.u64 	%rd1, %rd8;
	cvta.to.global.u64 	%rd2, %rd7;
	mov.u32 	%r21, %ntid.y;
	mov.u32 	%r22, %ctaid.y;
	mov.u32 	%r23, %tid.y;
	mad.lo.s32 	%r1, %r21, %r22, %r23;
	mov.u32 	%r24, %ntid.x;
	mov.u32 	%r25, %ctaid.x;
	mov.u32 	%r26, %tid.x;
	mad.lo.s32 	%r2, %r24, %r25, %r26;
	setp.ge.s32 	%p1, %r1, %r20;
	setp.ge.s32 	%p2, %r2, %r19;
	or.pred  	%p3, %p1, %p2;
	@%p3 bra 	$L__BB0_14;
	setp.lt.s32 	%p4, %r18, 1;
	mov.f32 	%f67, 0f00000000;
	@%p4 bra 	$L__BB0_13;
	mul.lo.s32 	%r3, %r18, %r1;
	and.b32  	%r4, %r18, 7;
	setp.lt.u32 	%p5, %r18, 8;
	mov.f32 	%f67, 0f00000000;
	mov.b32 	%r39, 0;
	@%p5 bra 	$L__BB0_5;
	and.b32  	%r39, %r18, 2147483640;
	neg.s32 	%r37, %r39;
	shl.b32 	%r7, %r19, 3;
	mul.wide.u32 	%rd9, %r3, 4;
	add.s64 	%rd10, %rd9, %rd2;
	add.s64 	%rd52, %rd10, 16;
	mov.f32 	%f67, 0f00000000;
	mul.wide.s32 	%rd13, %r19, 4;
	mov.u32 	%r36, %r2;
$L__BB0_4:
	.pragma "nounroll";
	ld.global.f32 	%f17, [%rd52+-16];
	mul.wide.s32 	%rd11, %r36, 4;
	add.s64 	%rd12, %rd1, %rd11;
	ld.global.f32 	%f18, [%rd12];
	fma.rn.f32 	%f19, %f17, %f18, %f67;
	ld.global.f32 	%f20, [%rd52+-12];
	add.s64 	%rd14, %rd12, %rd13;
	ld.global.f32 	%f21, [%rd14];
	fma.rn.f32 	%f22, %f20, %f21, %f19;
	ld.global.f32 	%f23, [%rd52+-8];
	add.s64 	%rd15, %rd14, %rd13;
	ld.global.f32 	%f24, [%rd15];
	fma.rn.f32 	%f25, %f23, %f24, %f22;
	ld.global.f32 	%f26, [%rd52+-4];
	add.s64 	%rd16, %rd15, %rd13;
	ld.global.f32 	%f27, [%rd16];
	fma.rn.f32 	%f28, %f26, %f27, %f25;
	ld.global.f32 	%f29, [%rd52];
	add.s64 	%rd17, %rd16, %rd13;
	ld.global.f32 	%f30, [%rd17];
	fma.rn.f32 	%f31, %f29, %f30, %f28;
	ld.global.f32 	%f32, [%rd52+4];
	add.s64 	%rd18, %rd17, %rd13;
	ld.global.f32 	%f33, [%rd18];
	fma.rn.f32 	%f34, %f32, %f33, %f31;
	ld.global.f32 	%f35, [%rd52+8];
	add.s64 	%rd19, %rd18, %rd13;
	ld.global.f32 	%f36, [%rd19];
	fma.rn.f32 	%f37, %f35, %f36, %f34;
	ld.global.f32 	%f38, [%rd52+12];
	add.s64 	%rd20, %rd19, %rd13;
	ld.global.f32 	%f39, [%rd20];
	fma.rn.f32 	%f67, %f38, %f39, %f37;
	add.s32 	%r37, %r37, 8;
	add.s32 	%r36, %r36, %r7;
	add.s64 	%rd52, %rd52, 32;
	setp.ne.s32 	%p6, %r37, 0;
	@%p6 bra 	$L__BB0_4;
$L__BB0_5:
	setp.eq.s32 	%p7, %r4, 0;
	@%p7 bra 	$L__BB0_13;
	and.b32  	%r13, %r18, 3;
	setp.lt.u32 	%p8, %r4, 4;
	@%p8 bra 	$L__BB0_8;
	add.s32 	%r28, %r39, %r3;
	mul.wide.u32 	%rd21, %r28, 4;
	add.s64 	%rd22, %rd2, %rd21;
	ld.global.f32 	%f41, [%rd22];
	mad.lo.s32 	%r29, %r39, %r19, %r2;
	mul.wide.s32 	%rd23, %r29, 4;
	add.s64 	%rd24, %rd1, %rd23;
	ld.global.f32 	%f42, [%rd24];
	fma.rn.f32 	%f43, %f41, %f42, %f67;
	cvt.u64.u32 	%rd25, %r3;
	cvt.u64.u32 	%rd26, %r39;
	add.s64 	%rd27, %rd26, %rd25;
	shl.b64 	%rd28, %rd27, 2;
	add.s64 	%rd29, %rd2, %rd28;
	ld.global.f32 	%f44, [%rd29+4];
	mul.wide.s32 	%rd30, %r19, 4;
	add.s64 	%rd31, %rd24, %rd30;
	ld.global.f32 	%f45, [%rd31];
	fma.rn.f32 	%f46, %f44, %f45, %f43;
	ld.global.f32 	%f47, [%rd29+8];
	add.s64 	%rd32, %rd31, %rd30;
	ld.global.f32 	%f48, [%rd32];
	fma.rn.f32 	%f49, %f47, %f48, %f46;
	ld.global.f32 	%f50, [%rd29+12];
	add.s64 	%rd33, %rd32, %rd30;
	ld.global.f32 	%f51, [%rd33];
	fma.rn.f32 	%f67, %f50, %f51, %f49;
	add.s32 	%r39, %r39, 4;
$L__BB0_8:
	setp.eq.s32 	%p9, %r13, 0;
	@%p9 bra 	$L__BB0_13;
	setp.eq.s32 	%p10, %r13, 1;
	@%p10 bra 	$L__BB0_11;
	add.s32 	%r30, %r39, %r3;
	mul.wide.u32 	%rd34, %r30, 4;
	add.s64 	%rd35, %rd2, %rd34;
	ld.global.f32 	%f53, [%rd35];
	mad.lo.s32 	%r31, %r39, %r19, %r2;
	mul.wide.s32 	%rd36, %r31, 4;
	add.s64 	%rd37, %rd1, %rd36;
	ld.global.f32 	%f54, [%rd37];
	fma.rn.f32 	%f55, %f53, %f54, %f67;
	cvt.u64.u32 	%rd38, %r3;
	cvt.u64.u32 	%rd39, %r39;
	add.s64 	%rd40, %rd39, %rd38;
	shl.b64 	%rd41, %rd40, 2;
	add.s64 	%rd42, %rd2, %rd41;
	ld.global.f32 	%f56, [%rd42+4];
	mul.wide.s32 	%rd43, %r19, 4;
	add.s64 	%rd44, %rd37, %rd43;
	ld.global.f32 	%f57, [%rd44];
	fma.rn.f32 	%f67, %f56, %f57, %f55;
	add.s32 	%r39, %r39, 2;
$L__BB0_11:
	and.b32  	%r32, %r18, 1;
	setp.eq.b32 	%p11, %r32, 1;
	not.pred 	%p12, %p11;
	@%p12 bra 	$L__BB0_13;
	add.s32 	%r33, %r39, %r3;
	mul.wide.u32 	%rd45, %r33, 4;
	add.s64 	%rd46, %rd2, %rd45;
	ld.global.f32 	%f58, [%rd46];
	mad.lo.s32 	%r34, %r39, %r19, %r2;
	mul.wide.s32 	%rd47, %r34, 4;
	add.s64 	%rd48, %rd1, %rd47;
	ld.global.f32 	%f59, [%rd48];
	fma.rn.f32 	%f67, %f58, %f59, %f67;
$L__BB0_13:
	mad.lo.s32 	%r35, %r19, %r1, %r2;
	cvta.to.global.u64 	%rd49, %rd6;
	mul.wide.s32 	%rd50, %r35, 4;
	add.s64 	%rd51, %rd49, %rd50;
	st.global.f32 	[%rd51], %f67;
$L__BB0_14:
	ret;

}
	// .globl	_Z12matmul_tiledPfS_S_iii
.visible .entry _Z12matmul_tiledPfS_S_iii(
	.param .u64 .ptr .align 1 _Z12matmul_tiledPfS_S_iii_param_0,
	.param .u64 .ptr .align 1 _Z12matmul_tiledPfS_S_iii_param_1,
	.param .u64 .ptr .align 1 _Z12matmul_tiledPfS_S_iii_param_2,
	.param .u32 _Z12matmul_tiledPfS_S_iii_param_3,
	.param .u32 _Z12matmul_tiledPfS_S_iii_param_4,
	.param .u32 _Z12matmul_tiledPfS_S_iii_param_5
)
{
	.reg .pred 	%p<21>;
	.reg .b32 	%r<78>;
	.reg .b32 	%f<127>;
	.reg .b64 	%rd<13>;
	// demoted variable
	.shared .align 4 .b8 _ZZ12matmul_tiledPfS_S_iiiE2As[16];
	// demoted variable
	.shared .align 4 .b8 _ZZ12matmul_tiledPfS_S_iiiE2Bs[16];
	ld.param.u64 	%rd3, [_Z12matmul_tiledPfS_S_iii_param_0];
	ld.param.u64 	%rd4, [_Z12matmul_tiledPfS_S_iii_param_1];
	ld.param.u64 	%rd5, [_Z12matmul_tiledPfS_S_iii_param_2];
	ld.param.u32 	%r33, [_Z12matmul_tiledPfS_S_iii_param_3];
	ld.param.u32 	%r34, [_Z12matmul_tiledPfS_S_iii_param_4];
	ld.param.u32 	%r35, [_Z12matmul_tiledPfS_S_iii_param_5];
	mov.u32 	%r36, %ctaid.y;
	shl.b32 	%r37, %r36, 1;
	mov.u32 	%r1, %tid.y;
	add.s32 	%r2, %r37, %r1;
	mov.u32 	%r38, %ctaid.x;
	shl.b32 	%r39, %r38, 1;
	mov.u32 	%r3, %tid.x;
	add.s32 	%r4, %r39, %r3;
	setp.lt.s32 	%p1, %r34, 1;
	mov.f32 	%f125, 0f00000000;
	@%p1 bra 	$L__BB1_20;
	add.s32 	%r41, %r34, 1;
	shr.u32 	%r5, %r41, 1;
	shl.b32 	%r42, %r1, 3;
	mov.u32 	%r43, _ZZ12matmul_tiledPfS_S_iiiE2As;
	add.s32 	%r6, %r43, %r42;
	mul.lo.s32 	%r7, %r34, %r2;
	shl.b32 	%r44, %r3, 2;
	mov.u32 	%r45, _ZZ12matmul_tiledPfS_S_iiiE2Bs;
	add.s32 	%r8, %r45, %r44;
	and.b32  	%r9, %r34, 15;
	and.b32  	%r10, %r34, 7;
	and.b32  	%r11, %r34, 2147483632;
	and.b32  	%r12, %r34, 3;
	neg.s32 	%r13, %r11;
	add.s32 	%r14, %r6, 32;
	add.s32 	%r15, %r8, 64;
	cvta.to.global.u64 	%rd1, %rd3;
	cvta.to.global.u64 	%rd2, %rd4;
	mov.f32 	%f125, 0f00000000;
	mov.b32 	%r71, 0;
$L__BB1_2:
	setp.ge.s32 	%p2, %r2, %r33;
	shl.b32 	%r46, %r71, 1;
	add.s32 	%r47, %r46, %r3;
	add.s32 	%r18, %r46, %r1;
	setp.ge.s32 	%p3, %r47, %r34;
	mov.f32 	%f116, 0f00000000;
	or.pred  	%p4, %p2, %p3;
	@%p4 bra 	$L__BB1_4;
	add.s32 	%r48, %r47, %r7;
	mul.wide.s32 	%rd6, %r48, 4;
	add.s64 	%rd7, %rd1, %rd6;
	ld.global.f32 	%f116, [%rd7];
$L__BB1_4:
	setp.ge.s32 	%p5, %r4, %r35;
	shl.b32 	%r49, %r3, 2;
	add.s32 	%r50, %r6, %r49;
	st.shared.f32 	[%r50], %f116;
	setp.ge.s32 	%p6, %r18, %r34;
	mov.f32 	%f117, 0f00000000;
	or.pred  	%p7, %p6, %p5;
	@%p7 bra 	$L__BB1_6;
	mad.lo.s32 	%r51, %r18, %r35, %r4;
	mul.wide.s32 	%rd8, %r51, 4;
	add.s64 	%rd9, %rd2, %rd8;
	ld.global.f32 	%f117, [%rd9];
$L__BB1_6:
	setp.lt.u32 	%p8, %r34, 16;
	shl.b32 	%r53, %r1, 3;
	mov.u32 	%r54, _ZZ12matmul_tiledPfS_S_iiiE2Bs;
	add.s32 	%r55, %r54, %r53;
	add.s32 	%r57, %r55, %r49;
	st.shared.f32 	[%r57], %f117;
	bar.sync 	0;
	mov.b32 	%r76, 0;
	@%p8 bra 	$L__BB1_9;
	mov.u32 	%r72, %r15;
	mov.u32 	%r73, %r14;
	mov.u32 	%r74, %r13;
$L__BB1_8:
	.pragma "nounroll";
	ld.shared.f32 	%f26, [%r73+-32];
	ld.shared.f32 	%f27, [%r72+-64];
	fma.rn.f32 	%f28, %f26, %f27, %f125;
	ld.shared.f32 	%f29, [%r73+-28];
	ld.shared.f32 	%f30, [%r72+-56];
	fma.rn.f32 	%f31, %f29, %f30, %f28;
	ld.shared.f32 	%f32, [%r73+-24];
	ld.shared.f32 	%f33, [%r72+-48];
	fma.rn.f32 	%f34, %f32, %f33, %f31;
	ld.shared.f32 	%f35, [%r73+-20];
	ld.shared.f32 	%f36, [%r72+-40];
	fma.rn.f32 	%f37, %f35, %f36, %f34;
	ld.shared.f32 	%f38, [%r73+-16];
	ld.shared.f32 	%f39, [%r72+-32];
	fma.rn.f32 	%f40, %f38, %f39, %f37;
	ld.shared.f32 	%f41, [%r73+-12];
	ld.shared.f32 	%f42, [%r72+-24];
	fma.rn.f32 	%f43, %f41, %f42, %f40;
	ld.shared.f32 	%f44, [%r73+-8];
	ld.shared.f32 	%f45, [%r72+-16];
	fma.rn.f32 	%f46, %f44, %f45, %f43;
	ld.shared.f32 	%f47, [%r73+-4];
	ld.shared.f32 	%f48, [%r72+-8];
	fma.rn.f32 	%f49, %f47, %f48, %f46;
	ld.shared.f32 	%f50, [%r73];
	ld.shared.f32 	%f51, [%r72];
	fma.rn.f32 	%f52, %f50, %f51, %f49;
	ld.shared.f32 	%f53, [%r73+4];
	ld.shared.f32 	%f54, [%r72+8];
	fma.rn.f32 	%f55, %f53, %f54, %f52;
	ld.shared.f32 	%f56, [%r73+8];
	ld.shared.f32 	%f57, [%r72+16];
	fma.rn.f32 	%f58, %f56, %f57, %f55;
	ld.shared.f32 	%f59, [%r73+12];
	ld.shared.f32 	%f60, [%r72+24];
	fma.rn.f32 	%f61, %f59, %f60, %f58;
	ld.shared.f32 	%f62, [%r73+16];
	ld.shared.f32 	%f63, [%r72+32];
	fma.rn.f32 	%f64, %f62, %f63, %f61;
	ld.shared.f32 	%f65, [%r73+20];
	ld.shared.f32 	%f66, [%r72+40];
	fma.rn.f32 	%f67, %f65, %f66, %f64;
	ld.shared.f32 	%f68, [%r73+24];
	ld.shared.f32 	%f69, [%r72+48];
	fma.rn.f32 	%f70, %f68, %f69, %f67;
	ld.shared.f32 	%f71, [%r73+28];
	ld.shared.f32 	%f72, [%r72+56];
	fma.rn.f32 	%f125, %f71, %f72, %f70;
	add.s32 	%r74, %r74, 16;
	add.s32 	%r73, %r73, 64;
	add.s32 	%r72, %r72, 128;
	setp.ne.s32 	%p9, %r74, 0;
	mov.u32 	%r76, %r11;
	@%p9 bra 	$L__BB1_8;
$L__BB1_9:
	setp.eq.s32 	%p10, %r9, 0;
	@%p10 bra 	$L__BB1_19;
	add.s32 	%r58, %r9, -1;
	setp.lt.u32 	%p11, %r58, 7;
	@%p11 bra 	$L__BB1_12;
	shl.b32 	%r59, %r76, 2;
	add.s32 	%r60, %r6, %r59;
	ld.shared.f32 	%f74, [%r60];
	shl.b32 	%r61, %r76, 3;
	add.s32 	%r62, %r8, %r61;
	ld.shared.f32 	%f75, [%r62];
	fma.rn.f32 	%f76, %f74, %f75, %f125;
	ld.shared.f32 	%f77, [%r60+4];
	ld.shared.f32 	%f78, [%r62+8];
	fma.rn.f32 	%f79, %f77, %f78, %f76;
	ld.shared.f32 	%f80, [%r60+8];
	ld.shared.f32 	%f81, [%r62+16];
	fma.rn.f32 	%f82, %f80, %f81, %f79;
	ld.shared.f32 	%f83, [%r60+12];
	ld.shared.f32 	%f84, [%r62+24];
	fma.rn.f32 	%f85, %f83, %f84, %f82;
	ld.shared.f32 	%f86, [%r60+16];
	ld.shared.f32 	%f87, [%r62+32];
	fma.rn.f32 	%f88, %f86, %f87, %f85;
	ld.shared.f32 	%f89, [%r60+20];
	ld.shared.f32 	%f90, [%r62+40];
	fma.rn.f32 	%f91, %f89, %f90, %f88;
	ld.shared.f32 	%f92, [%r60+24];
	ld.shared.f32 	%f93, [%r62+48];
	fma.rn.f32 	%f94, %f92, %f93, %f91;
	ld.shared.f32 	%f95, [%r60+28];
	ld.shared.f32 	%f96, [%r62+56];
	fma.rn.f32 	%f125, %f95, %f96, %f94;
	add.s32 	%r76, %r76, 8;
$L__BB1_12:
	setp.eq.s32 	%p12, %r10, 0;
	@%p12 bra 	$L__BB1_19;
	add.s32 	%r63, %r10, -1;
	setp.lt.u32 	%p13, %r63, 3;
	@%p13 bra 	$L__BB1_15;
	shl.b32 	%r64, %r76, 2;
	add.s32 	%r65, %r6, %r64;
	ld.shared.f32 	%f98, [%r65];
	shl.b32 	%r66, %r76, 3;
	add.s32 	%r67, %r8, %r66;
	ld.shared.f32 	%f99, [%r67];
	fma.rn.f32 	%f100, %f98, %f99, %f125;
	ld.shared.f32 	%f101, [%r65+4];
	ld.shared.f32 	%f102, [%r67+8];
	fma.rn.f32 	%f103, %f101, %f102, %f100;
	ld.shared.f32 	%f104, [%r65+8];
	ld.shared.f32 	%f105, [%r67+16];
	fma.rn.f32 	%f106, %f104, %f105, %f103;
	ld.shared.f32 	%f107, [%r65+12];
	ld.shared.f32 	%f108, [%r67+24];
	fma.rn.f32 	%f125, %f107, %f108, %f106;
	add.s32 	%r76, %r76, 4;
$L__BB1_15:
	setp.eq.s32 	%p14, %r12, 0;
	@%p14 bra 	$L__BB1_19;
	setp.eq.s32 	%p15, %r12, 1;
	shl.b32 	%r68, %r76, 2;
	add.s32 	%r30, %r6, %r68;
	ld.shared.f32 	%f109, [%r30];
	shl.b32 	%r69, %r76, 3;
	add.s32 	%r31, %r8, %r69;
	ld.shared.f32 	%f110, [%r31];
	fma.rn.f32 	%f125, %f109, %f110, %f125;
	@%p15 bra 	$L__BB1_19;
	setp.eq.s32 	%p16, %r12, 2;
	ld.shared.f32 	%f111, [%r30+4];
	ld.shared.f32 	%f112, [%r31+8];
	fma.rn.f32 	%f125, %f111, %f112, %f125;
	@%p16 bra 	$L__BB1_19;
	ld.shared.f32 	%f113, [%r30+8];
	ld.shared.f32 	%f114, [%r31+16];
	fma.rn.f32 	%f125, %f113, %f114, %f125;
$L__BB1_19:
	bar.sync 	0;
	add.s32 	%r71, %r71, 1;
	setp.ne.s32 	%p17, %r71, %r5;
	@%p17 bra 	$L__BB1_2;
$L__BB1_20:
	setp.ge.s32 	%p18, %r2, %r33;
	setp.ge.s32 	%p19, %r4, %r35;
	or.pred  	%p20, %p18, %p19;
	@%p20 bra 	$L__BB1_22;
	mad.lo.s32 	%r70, %r35, %r2, %r4;
	cvta.to.global.u64 	%rd10, %rd5;
	mul.wide.s32 	%rd11, %r70, 4;
	add.s64 	%rd12, %rd10, %rd11;
	st.global.f32 	[%rd12], %f125;
$L__BB1_22:
	ret;

}


// ===== COMPILED SASS (sm_100) =====

	.target	sm_100

	.elftype	@"ET_EXEC"


//--------------------- .note.nv.tkinfo           --------------------------
	.section	.note.nv.tkinfo,"",@"SHT_NOTE"
	.sectionflags	@"SHF_NOTE_NV_TKINFO"
	.tkinfo
        /*0018*/ 	.word	0x00000002
        /*0030*/ 	.string	""
        /*0030*/ 	.string	"ptxas"
        /*0030*/ 	.string	"Cuda compilation tools, release 13.0, V13.0.88"
        /*0030*/ 	.string	"Build cuda_13.0.r13.0/compiler.36424714_0"
        /*0030*/ 	.string	"-arch sm_100 -m 64 "



//--------------------- .note.nv.cuinfo           --------------------------
	.section	.note.nv.cuinfo,"",@"SHT_NOTE"
	.sectionflags	@"SHF_NOTE_NV_CUINFO"
        /*0018*/ 	.short	0x0002
        /*001a*/ 	.short	0x0064
        /*001c*/ 	.short	0x0082
	.zero		2


//--------------------- .nv.info                  --------------------------
	.section	.nv.info,"",@"SHT_CUDA_INFO"
	.align	4


	//----- nvinfo : EIATTR_REGCOUNT
	.align		4
        /*0000*/ 	.byte	0x04, 0x2f
        /*0002*/ 	.short	(.L_1 - .L_0)
	.align		4
.L_0:
        /*0004*/ 	.word	index@(_Z12matmul_naivePfS_S_iii)
        /*0008*/ 	.word	0x00000020


	//----- nvinfo : EIATTR_FRAME_SIZE
	.align		4
.L_1:
        /*000c*/ 	.byte	0x04, 0x11
        /*000e*/ 	.short	(.L_3 - .L_2)
	.align		4
.L_2:
        /*0010*/ 	.word	index@(_Z12matmul_naivePfS_S_iii)
        /*0014*/ 	.word	0x00000000


	//----- nvinfo : EIATTR_REGCOUNT
	.align		4
.L_3:
        /*0018*/ 	.byte	0x04, 0x2f
        /*001a*/ 	.short	(.L_5 - .L_4)
	.align		4
.L_4:
        /*001c*/ 	.word	index@(_Z12matmul_tiledPfS_S_iii)
        /*0020*/ 	.word	0x0000001e


	//----- nvinfo : EIATTR_FRAME_SIZE
	.align		4
.L_5:
        /*0024*/ 	.byte	0x04, 0x11
        /*0026*/ 	.short	(.L_7 - .L_6)
	.align		4
.L_6:
        /*0028*/ 	.word	index@(_Z12matmul_tiledPfS_S_iii)
        /*002c*/ 	.word	0x00000000


	//----- nvinfo : EIATTR_MIN_STACK_SIZE
	.align		4
.L_7:
        /*0030*/ 	.byte	0x04, 0x12
        /*0032*/ 	.short	(.L_9 - .L_8)
	.align		4
.L_8:
        /*0034*/ 	.word	index@(_Z12matmul_tiledPfS_S_iii)
        /*0038*/ 	.word	0x00000000


	//----- nvinfo : EIATTR_MIN_STACK_SIZE
	.align		4
.L_9:
        /*003c*/ 	.byte	0x04, 0x12
        /*003e*/ 	.short	(.L_11 - .L_10)
	.align		4
.L_10:
        /*0040*/ 	.word	index@(_Z12matmul_naivePfS_S_iii)
        /*0044*/ 	.word	0x00000000
.L_11:


//--------------------- .nv.compat                --------------------------
	.section	.nv.compat,"",@"SHT_CUDA_COMPAT_INFO"
	.align	4
        /*0000*/ 	.byte	0x02, 0x09, 0x00, 0x00, 0x02, 0x02, 0x01, 0x00, 0x02, 0x05, 0x05, 0x00, 0x03, 0x07, 0x01, 0x01
        /*0010*/ 	.byte	0x02, 0x03, 0x00, 0x00, 0x02, 0x06, 0x01, 0x00, 0x04, 0x0b, 0x08, 0x00, 0x09, 0x00, 0x00, 0x00
        /*0020*/ 	.byte	0x00, 0x00, 0x00, 0x00


//--------------------- .nv.info._Z12matmul_tiledPfS_S_iii --------------------------
	.section	.nv.info._Z12matmul_tiledPfS_S_iii,"",@"SHT_CUDA_INFO"
	.sectionflags	@""
	.align	4


	//----- nvinfo : EIATTR_CUDA_API_VERSION
	.align		4
        /*0000*/ 	.byte	0x04, 0x37
        /*0002*/ 	.short	(.L_13 - .L_12)
.L_12:
        /*0004*/ 	.word	0x00000082


	//----- nvinfo : EIATTR_KPARAM_INFO
	.align		4
.L_13:
        /*0008*/ 	.byte	0x04, 0x17
        /*000a*/ 	.short	(.L_15 - .L_14)
.L_14:
        /*000c*/ 	.word	0x00000000
        /*0010*/ 	.short	0x0005
        /*0012*/ 	.short	0x0020
        /*0014*/ 	.byte	0x00, 0xf0, 0x11, 0x00


	//----- nvinfo : EIATTR_KPARAM_INFO
	.align		4
.L_15:
        /*0018*/ 	.byte	0x04, 0x17
        /*001a*/ 	.short	(.L_17 - .L_16)
.L_16:
        /*001c*/ 	.word	0x00000000
        /*0020*/ 	.short	0x0004
        /*0022*/ 	.short	0x001c
        /*0024*/ 	.byte	0x00, 0xf0, 0x11, 0x00


	//----- nvinfo : EIATTR_KPARAM_INFO
	.align		4
.L_17:
        /*0028*/ 	.byte	0x04, 0x17
        /*002a*/ 	.short	(.L_19 - .L_18)
.L_18:
        /*002c*/ 	.word	0x00000000
        /*0030*/ 	.short	0x0003
        /*0032*/ 	.short	0x0018
        /*0034*/ 	.byte	0x00, 0xf0, 0x11, 0x00


	//----- nvinfo : EIATTR_KPARAM_INFO
	.align		4
.L_19:
        /*0038*/ 	.byte	0x04, 0x17
        /*003a*/ 	.short	(.L_21 - .L_20)
.L_20:
        /*003c*/ 	.word	0x00000000
        /*0040*/ 	.short	0x0002
        /*0042*/ 	.short	0x0010
        /*0044*/ 	.byte	0x00, 0xf5, 0x21, 0x00


	//----- nvinfo : EIATTR_KPARAM_INFO
	.align		4
.L_21:
        /*0048*/ 	.byte	0x04, 0x17
        /*004a*/ 	.short	(.L_23 - .L_22)
.L_22:
        /*004c*/ 	.word	0x00000000
        /*0050*/ 	.short	0x0001
        /*0052*/ 	.short	0x0008
        /*0054*/ 	.byte	0x00, 0xf5, 0x21, 0x00


	//----- nvinfo : EIATTR_KPARAM_INFO
	.align		4
.L_23:
        /*0058*/ 	.byte	0x04, 0x17
        /*005a*/ 	.short	(.L_25 - .L_24)
.L_24:
        /*005c*/ 	.word	0x00000000
        /*0060*/ 	.short	0x0000
        /*0062*/ 	.short	0x0000
        /*0064*/ 	.byte	0x00, 0xf5, 0x21, 0x00


	//----- nvinfo : EIATTR_SPARSE_MMA_MASK
	.align		4
.L_25:
        /*0068*/ 	.byte	0x03, 0x50
        /*006a*/ 	.short	0x0000


	//----- nvinfo : EIATTR_MAXREG_COUNT
	.align		4
        /*006c*/ 	.byte	0x03, 0x1b
        /*006e*/ 	.short	0x00ff


	//----- nvinfo : EIATTR_NUM_BARRIERS
	.align		4
        /*0070*/ 	.byte	0x02, 0x4c
        /*0072*/ 	.byte	0x01
	.zero		1


	//----- nvinfo : EIATTR_MERCURY_ISA_VERSION
	.align		4
        /*0074*/ 	.byte	0x03, 0x5f
        /*0076*/ 	.short	0x0101


	//----- nvinfo : EIATTR_VRC_CTA_INIT_COUNT
	.align		4
        /*0078*/ 	.byte	0x02, 0x4a
	.zero		1
	.zero		1


	//----- nvinfo : EIATTR_EXIT_INSTR_OFFSETS
	.align		4
        /*007c*/ 	.byte	0x04, 0x1c
        /*007e*/ 	.short	(.L_27 - .L_26)


	//   ....[0]....
.L_26:
        /*0080*/ 	.word	0x00000b30


	//   ....[1]....
        /*0084*/ 	.word	0x00000b80


	//----- nvinfo : EIATTR_CBANK_PARAM_SIZE
	.align		4
.L_27:
        /*0088*/ 	.byte	0x03, 0x19
        /*008a*/ 	.short	0x0024


	//----- nvinfo : EIATTR_PARAM_CBANK
	.align		4
        /*008c*/ 	.byte	0x04, 0x0a
        /*008e*/ 	.short	(.L_29 - .L_28)
	.align		4
.L_28:
        /*0090*/ 	.word	index@(.nv.constant0._Z12matmul_tiledPfS_S_iii)
        /*0094*/ 	.short	0x0380
        /*0096*/ 	.short	0x0024


	//----- nvinfo : EIATTR_SW_WAR
	.align		4
.L_29:
        /*0098*/ 	.byte	0x04, 0x36
        /*009a*/ 	.short	(.L_31 - .L_30)
.L_30:
        /*009c*/ 	.word	0x00000008
.L_31:


//--------------------- .nv.info._Z12matmul_naivePfS_S_iii --------------------------
	.section	.nv.info._Z12matmul_naivePfS_S_iii,"",@"SHT_CUDA_INFO"
	.sectionflags	@""
	.align	4


	//----- nvinfo : EIATTR_CUDA_API_VERSION
	.align		4
        /*0000*/ 	.byte	0x04, 0x37
        /*0002*/ 	.short	(.L_33 - .L_32)
.L_32:
        /*0004*/ 	.word	0x00000082


	//----- nvinfo : EIATTR_KPARAM_INFO
	.align		4
.L_33:
        /*0008*/ 	.byte	0x04, 0x17
        /*000a*/ 	.short	(.L_35 - .L_34)
.L_34:
        /*000c*/ 	.word	0x00000000
        /*0010*/ 	.short	0x0005
        /*0012*/ 	.short	0x0020
        /*0014*/ 	.byte	0x00, 0xf0, 0x11, 0x00


	//----- nvinfo : EIATTR_KPARAM_INFO
	.align		4
.L_35:
        /*0018*/ 	.byte	0x04, 0x17
        /*001a*/ 	.short	(.L_37 - .L_36)
.L_36:
        /*001c*/ 	.word	0x00000000
        /*0020*/ 	.short	0x0004
        /*0022*/ 	.short	0x001c
        /*0024*/ 	.byte	0x00, 0xf0, 0x11, 0x00


	//----- nvinfo : EIATTR_KPARAM_INFO
	.align		4
.L_37:
        /*0028*/ 	.byte	0x04, 0x17
        /*002a*/ 	.short	(.L_39 - .L_38)
.L_38:
        /*002c*/ 	.word	0x00000000
        /*0030*/ 	.short	0x0003
        /*0032*/ 	.short	0x0018
        /*0034*/ 	.byte	0x00, 0xf0, 0x11, 0x00


	//----- nvinfo : EIATTR_KPARAM_INFO
	.align		4
.L_39:
        /*0038*/ 	.byte	0x04, 0x17
        /*003a*/ 	.short	(.L_41 - .L_40)
.L_40:
        /*003c*/ 	.word	0x00000000
        /*0040*/ 	.short	0x0002
        /*0042*/ 	.short	0x0010
        /*0044*/ 	.byte	0x00, 0xf5, 0x21, 0x00


	//----- nvinfo : EIATTR_KPARAM_INFO
	.align		4
.L_41:
        /*0048*/ 	.byte	0x04, 0x17
        /*004a*/ 	.short	(.L_43 - .L_42)
.L_42:
        /*004c*/ 	.word	0x00000000
        /*0050*/ 	.short	0x0001
        /*0052*/ 	.short	0x0008
        /*0054*/ 	.byte	0x00, 0xf5, 0x21, 0x00


	//----- nvinfo : EIATTR_KPARAM_INFO
	.align		4
.L_43:
        /*0058*/ 	.byte	0x04, 0x17
        /*005a*/ 	.short	(.L_45 - .L_44)
.L_44:
        /*005c*/ 	.word	0x00000000
        /*0060*/ 	.short	0x0000
        /*0062*/ 	.short	0x0000
        /*0064*/ 	.byte	0x00, 0xf5, 0x21, 0x00


	//----- nvinfo : EIATTR_SPARSE_MMA_MASK
	.align		4
.L_45:
        /*0068*/ 	.byte	0x03, 0x50
        /*006a*/ 	.short	0x0000


	//----- nvinfo : EIATTR_MAXREG_COUNT
	.align		4
        /*006c*/ 	.byte	0x03, 0x1b
        /*006e*/ 	.short	0x00ff


	//----- nvinfo : EIATTR_MERCURY_ISA_VERSION
	.align		4
        /*0070*/ 	.byte	0x03, 0x5f
        /*0072*/ 	.short	0x0101


	//----- nvinfo : EIATTR_VRC_CTA_INIT_COUNT
	.align		4
        /*0074*/ 	.byte	0x02, 0x4a
	.zero		1
	.zero		1


	//----- nvinfo : EIATTR_EXIT_INSTR_OFFSETS
	.align		4
        /*0078*/ 	.byte	0x04, 0x1c
        /*007a*/ 	.short	(.L_47 - .L_46)


	//   ....[0]....
.L_46:
        /*007c*/ 	.word	0x000000d0


	//   ....[1]....
        /*0080*/ 	.word	0x000008f0


	//----- nvinfo : EIATTR_CBANK_PARAM_SIZE
	.align		4
.L_47:
        /*0084*/ 	.byte	0x03, 0x19
        /*0086*/ 	.short	0x0024


	//----- nvinfo : EIATTR_PARAM_CBANK
	.align		4
        /*0088*/ 	.byte	0x04, 0x0a
        /*008a*/ 	.short	(.L_49 - .L_48)
	.align		4
.L_48:
        /*008c*/ 	.word	index@(.nv.constant0._Z12matmul_naivePfS_S_iii)
        /*0090*/ 	.short	0x0380
        /*0092*/ 	.short	0x0024


	//----- nvinfo : EIATTR_SW_WAR
	.align		4
.L_49:
        /*0094*/ 	.byte	0x04, 0x36
        /*0096*/ 	.short	(.L_51 - .L_50)
.L_50:
        /*0098*/ 	.word	0x00000008
.L_51:


//--------------------- .nv.callgraph             --------------------------
	.section	.nv.callgraph,"",@"SHT_CUDA_CALLGRAPH"
	.align	4
	.sectionentsize	8
	.align		4
        /*0000*/ 	.word	0x00000000
	.align		4
        /*0004*/ 	.word	0xffffffff
	.align		4
        /*0008*/ 	.word	0x00000000
	.align		4
        /*000c*/ 	.word	0xfffffffe
	.align		4
        /*0010*/ 	.word	0x00000000
	.align		4
        /*0014*/ 	.word	0xfffffffd
	.align		4
        /*0018*/ 	.word	0x00000000
	.align		4
        /*001c*/ 	.word	0xfffffffc


//--------------------- .text._Z12matmul_tiledPfS_S_iii --------------------------
	.section	.text._Z12matmul_tiledPfS_S_iii,"ax",@progbits
	.align	128
        .global         _Z12matmul_tiledPfS_S_iii
        .type           _Z12matmul_tiledPfS_S_iii,@function
        .size           _Z12matmul_tiledPfS_S_iii,(.L_x_13 - _Z12matmul_tiledPfS_S_iii)
        .other          _Z12matmul_tiledPfS_S_iii,@"STO_CUDA_ENTRY STV_DEFAULT"
_Z12matmul_tiledPfS_S_iii:
.text._Z12matmul_tiledPfS_S_iii:
[----:B------:R-:W-:Y:S08]  /*0000*/  LDC R1, c[0x0][0x37c] ;  /* 0x0000df00ff017b82 */ /* 0x000ff00000000800 */
[----:B------:R-:W0:Y:S01]  /*0010*/  LDC R6, c[0x0][0x39c] ;  /* 0x0000e700ff067b82 */ /* 0x000e220000000800 */
[----:B------:R-:W1:Y:S01]  /*0020*/  S2R R3, SR_CTAID.Y ;  /* 0x0000000000037919 */ /* 0x000e620000002600 */
[----:B------:R-:W2:Y:S01]  /*0030*/  LDCU.64 UR8, c[0x0][0x358] ;  /* 0x00006b00ff0877ac */ /* 0x000ea20008000a00 */
[----:B------:R-:W-:Y:S01]  /*0040*/  HFMA2 R23, -RZ, RZ, 0, 0 ;  /* 0x00000000ff177431 */ /* 0x000fe200000001ff */
[----:B------:R-:W1:Y:S01]  /*0050*/  S2R R0, SR_TID.Y ;  /* 0x0000000000007919 */ /* 0x000e620000002200 */
[----:B------:R-:W3:Y:S01]  /*0060*/  S2R R13, SR_CTAID.X ;  /* 0x00000000000d7919 */ /* 0x000ee20000002500 */
[----:B------:R-:W3:Y:S01]  /*0070*/  S2R R2, SR_TID.X ;  /* 0x0000000000027919 */ /* 0x000ee20000002100 */
[----:B0-----:R-:W-:-:S02]  /*0080*/  ISETP.GE.AND P0, PT, R6, 0x1, PT ;  /* 0x000000010600780c */ /* 0x001fc40003f06270 */
[----:B-1----:R-:W-:Y:S01]  /*0090*/  LEA R20, R3, R0, 0x1 ;  /* 0x0000000003147211 */ /* 0x002fe200078e08ff */
[----:B---3--:R-:W-:-:S10]  /*00a0*/  IMAD R13, R13, 0x2, R2 ;  /* 0x000000020d0d7824 */ /* 0x008fd400078e0202 */
[----:B--2---:R-:W-:Y:S05]  /*00b0*/  @!P0 BRA `(.L_x_0) ;  /* 0x00000008008c8947 */ /* 0x004fea0003800000 */
[----:B------:R-:W0:Y:S01]  /*00c0*/  S2UR UR6, SR_CgaCtaId ;  /* 0x00000000000679c3 */ /* 0x000e220000008800 */
[----:B------:R-:W-:Y:S01]  /*00d0*/  UMOV UR4, 0x400 ;  /* 0x0000040000047882 */ /* 0x000fe20000000000 */
[C---:B------:R-:W-:Y:S01]  /*00e0*/  IADD3 R18, PT, PT, R6.reuse, 0x1, RZ ;  /* 0x0000000106127810 */ /* 0x040fe20007ffe0ff */
[----:B------:R-:W-:Y:S01]  /*00f0*/  UIADD3 UR5, UPT, UPT, UR4, 0x10, URZ ;  /* 0x0000001004057890 */ /* 0x000fe2000fffe0ff */
[C---:B------:R-:W-:Y:S01]  /*0100*/  LOP3.LUT R5, R6.reuse, 0x7ffffff0, RZ, 0xc0, !PT ;  /* 0x7ffffff006057812 */ /* 0x040fe200078ec0ff */
[----:B------:R-:W-:Y:S01]  /*0110*/  IMAD.MOV.U32 R7, RZ, RZ, RZ ;  /* 0x000000ffff077224 */ /* 0x000fe200078e00ff */
[C---:B------:R-:W-:Y:S02]  /*0120*/  LOP3.LUT R3, R6.reuse, 0xf, RZ, 0xc0, !PT ;  /* 0x0000000f06037812 */ /* 0x040fe400078ec0ff */
[C---:B------:R-:W-:Y:S02]  /*0130*/  LOP3.LUT R4, R6.reuse, 0x7, RZ, 0xc0, !PT ;  /* 0x0000000706047812 */ /* 0x040fe400078ec0ff */
[----:B------:R-:W-:-:S02]  /*0140*/  LOP3.LUT R6, R6, 0x3, RZ, 0xc0, !PT ;  /* 0x0000000306067812 */ /* 0x000fc400078ec0ff */
[----:B------:R-:W-:Y:S02]  /*0150*/  MOV R23, RZ ;  /* 0x000000ff00177202 */ /* 0x000fe40000000f00 */
[----:B------:R-:W-:Y:S02]  /*0160*/  SHF.R.U32.HI R18, RZ, 0x1, R18 ;  /* 0x00000001ff127819 */ /* 0x000fe40000011612 */
[----:B------:R-:W-:Y:S01]  /*0170*/  IADD3 R10, PT, PT, -R5, RZ, RZ ;  /* 0x000000ff050a7210 */ /* 0x000fe20007ffe1ff */
[----:B0-----:R-:W-:Y:S02]  /*0180*/  ULEA UR5, UR6, UR5, 0x18 ;  /* 0x0000000506057291 */ /* 0x001fe4000f8ec0ff */
[----:B------:R-:W-:-:S04]  /*0190*/  ULEA UR4, UR6, UR4, 0x18 ;  /* 0x0000000406047291 */ /* 0x000fc8000f8ec0ff */
[----:B------:R-:W-:Y:S02]  /*01a0*/  LEA R8, R2, UR5, 0x2 ;  /* 0x0000000502087c11 */ /* 0x000fe4000f8e10ff */
[----:B------:R-:W-:-:S03]  /*01b0*/  LEA R9, R0, UR4, 0x3 ;  /* 0x0000000400097c11 */ /* 0x000fc6000f8e18ff */
[----:B------:R-:W-:Y:S01]  /*01c0*/  VIADD R12, R8, 0x40 ;  /* 0x00000040080c7836 */ /* 0x000fe20000000000 */
[----:B------:R-:W-:-:S07]  /*01d0*/  IADD3 R11, PT, PT, R9, 0x20, RZ ;  /* 0x00000020090b7810 */ /* 0x000fce0007ffe0ff */
.L_x_6:
[----:B0-----:R-:W0:Y:S01]  /*01e0*/  LDCU.64 UR6, c[0x0][0x398] ;  /* 0x00007300ff0677ac */ /* 0x001e220008000a00 */
[C---:B------:R-:W-:Y:S01]  /*01f0*/  LEA R19, R7.reuse, R2, 0x1 ;  /* 0x0000000207137211 */ /* 0x040fe200078e08ff */
[----:B------:R-:W-:Y:S01]  /*0200*/  IMAD.MOV.U32 R21, RZ, RZ, RZ ;  /* 0x000000ffff157224 */ /* 0x000fe200078e00ff */
[----:B------:R-:W-:Y:S01]  /*0210*/  LEA R22, R7, R0, 0x1 ;  /* 0x0000000007167211 */ /* 0x000fe200078e08ff */
[----:B------:R-:W1:Y:S01]  /*0220*/  LDCU UR4, c[0x0][0x3a0] ;  /* 0x00007400ff0477ac */ /* 0x000e620008000800 */
[----:B------:R-:W-:Y:S02]  /*0230*/  MOV R24, RZ ;  /* 0x000000ff00187202 */ /* 0x000fe40000000f00 */
[----:B0-----:R-:W-:Y:S02]  /*0240*/  ISETP.GE.AND P0, PT, R19, UR7, PT ;  /* 0x0000000713007c0c */ /* 0x001fe4000bf06270 */
[----:B-1----:R-:W-:Y:S02]  /*0250*/  ISETP.GE.AND P1, PT, R13, UR4, PT ;  /* 0x000000040d007c0c */ /* 0x002fe4000bf26270 */
[----:B------:R-:W-:-:S02]  /*0260*/  ISETP.GE.OR P0, PT, R20, UR6, P0 ;  /* 0x0000000614007c0c */ /* 0x000fc40008706670 */
[----:B------:R-:W-:-:S11]  /*0270*/  ISETP.GE.OR P1, PT, R22, UR7, P1 ;  /* 0x0000000716007c0c */ /* 0x000fd60008f26670 */
[----:B------:R-:W0:Y:S01]  /*0280*/  @!P0 LDC.64 R16, c[0x0][0x380] ;  /* 0x0000e000ff108b82 */ /* 0x000e220000000a00 */
[----:B------:R-:W-:Y:S02]  /*0290*/  @!P0 IMAD R19, R20, UR7, R19 ;  /* 0x0000000714138c24 */ /* 0x000fe4000f8e0213 */
[----:B------:R-:W-:-:S05]  /*02a0*/  @!P1 IMAD R25, R22, UR4, R13 ;  /* 0x0000000416199c24 */ /* 0x000fca000f8e020d */
[----:B------:R-:W1:Y:S01]  /*02b0*/  @!P1 LDC.64 R14, c[0x0][0x388] ;  /* 0x0000e200ff0e9b82 */ /* 0x000e620000000a00 */
[----:B0-----:R-:W-:-:S05]  /*02c0*/  @!P0 IMAD.WIDE R16, R19, 0x4, R16 ;  /* 0x0000000413108825 */ /* 0x001fca00078e0210 */
[----:B------:R-:W2:Y:S01]  /*02d0*/  @!P0 LDG.E R21, desc[UR8][R16.64] ;  /* 0x0000000810158981 */ /* 0x000ea2000c1e1900 */
[----:B-1----:R-:W-:-:S05]  /*02e0*/  @!P1 IMAD.WIDE R14, R25, 0x4, R14 ;  /* 0x00000004190e9825 */ /* 0x002fca00078e020e */
[----:B------:R-:W3:Y:S01]  /*02f0*/  @!P1 LDG.E R24, desc[UR8][R14.64] ;  /* 0x000000080e189981 */ /* 0x000ee2000c1e1900 */
[----:B------:R-:W0:Y:S01]  /*0300*/  S2UR UR5, SR_CgaCtaId ;  /* 0x00000000000579c3 */ /* 0x000e220000008800 */
[----:B------:R-:W-:Y:S02]  /*0310*/  UMOV UR4, 0x400 ;  /* 0x0000040000047882 */ /* 0x000fe40000000000 */
[----:B------:R-:W-:Y:S01]  /*0320*/  UIADD3 UR4, UPT, UPT, UR4, 0x10, URZ ;  /* 0x0000001004047890 */ /* 0x000fe2000fffe0ff */
[----:B------:R-:W-:-:S03]  /*0330*/  LEA R22, R2, R9, 0x2 ;  /* 0x0000000902167211 */ /* 0x000fc600078e10ff */
[----:B0-----:R-:W-:-:S06]  /*0340*/  ULEA UR4, UR5, UR4, 0x18 ;  /* 0x0000000405047291 */ /* 0x001fcc000f8ec0ff */
[----:B------:R-:W-:-:S05]  /*0350*/  LEA R19, R0, UR4, 0x3 ;  /* 0x0000000400137c11 */ /* 0x000fca000f8e18ff */
[----:B------:R-:W-:Y:S01]  /*0360*/  IMAD R25, R2, 0x4, R19 ;  /* 0x0000000402197824 */ /* 0x000fe200078e0213 */
[----:B------:R-:W-:Y:S01]  /*0370*/  UISETP.GE.U32.AND UP0, UPT, UR7, 0x10, UPT ;  /* 0x000000100700788c */ /* 0x000fe2000bf06070 */
[----:B------:R-:W-:Y:S01]  /*0380*/  IADD3 R7, PT, PT, R7, 0x1, RZ ;  /* 0x0000000107077810 */ /* 0x000fe20007ffe0ff */
[----:B------:R-:W-:-:S03]  /*0390*/  HFMA2 R19, -RZ, RZ, 0, 0 ;  /* 0x00000000ff137431 */ /* 0x000fc600000001ff */
[----:B------:R-:W-:Y:S01]  /*03a0*/  ISETP.NE.AND P0, PT, R7, R18, PT ;  /* 0x000000120700720c */ /* 0x000fe20003f05270 */
[----:B--2---:R0:W-:Y:S04]  /*03b0*/  STS [R22], R21 ;  /* 0x0000001516007388 */ /* 0x0041e80000000800 */
[----:B---3--:R0:W-:Y:S01]  /*03c0*/  STS [R25], R24 ;  /* 0x0000001819007388 */ /* 0x0081e20000000800 */
[----:B------:R-:W-:Y:S06]  /*03d0*/  BAR.SYNC.DEFER_BLOCKING 0x0 ;  /* 0x0000000000007b1d */ /* 0x000fec0000010000 */
[----:B------:R-:W-:Y:S05]  /*03e0*/  BRA.U !UP0, `(.L_x_1) ;  /* 0x0000000108c47547 */ /* 0x000fea000b800000 */
[----:B0-----:R-:W-:Y:S01]  /*03f0*/  IMAD.MOV.U32 R22, RZ, RZ, R12 ;  /* 0x000000ffff167224 */ /* 0x001fe200078e000c */
[----:B------:R-:W-:Y:S02]  /*0400*/  MOV R21, R11 ;  /* 0x0000000b00157202 */ /* 0x000fe40000000f00 */
[----:B------:R-:W-:-:S07]  /*0410*/  MOV R19, R10 ;  /* 0x0000000a00137202 */ /* 0x000fce0000000f00 */
.L_x_2:
[----:B------:R-:W-:Y:S01]  /*0420*/  LDS R24, [R22+-0x40] ;  /* 0xffffc00016187984 */ /* 0x000fe20000000800 */
[----:B------:R-:W-:-:S03]  /*0430*/  VIADD R19, R19, 0x10 ;  /* 0x0000001013137836 */ /* 0x000fc60000000000 */
[----:B------:R-:W0:Y:S02]  /*0440*/  LDS.64 R16, [R21+-0x20] ;  /* 0xffffe00015107984 */ /* 0x000e240000000a00 */
[----:B------:R-:W-:Y:S02]  /*0450*/  ISETP.NE.AND P1, PT, R19, RZ, PT ;  /* 0x000000ff1300720c */ /* 0x000fe40003f25270 */
[----:B------:R-:W1:Y:S04]  /*0460*/  LDS R27, [R22+-0x38] ;  /* 0xffffc800161b7984 */ /* 0x000e680000000800 */
[----:B------:R-:W-:Y:S04]  /*0470*/  LDS R25, [R22+-0x30] ;  /* 0xffffd00016197984 */ /* 0x000fe80000000800 */
[----:B------:R-:W2:Y:S04]  /*0480*/  LDS.64 R14, [R21+-0x18] ;  /* 0xffffe800150e7984 */ /* 0x000ea80000000a00 */
[----:B------:R-:W-:Y:S01]  /*0490*/  LDS R26, [R22+-0x18] ;  /* 0xffffe800161a7984 */ /* 0x000fe20000000800 */
[----:B0-----:R-:W-:-:S03]  /*04a0*/  FFMA R16, R16, R24, R23 ;  /* 0x0000001810107223 */ /* 0x001fc60000000017 */
[----:B------:R-:W0:Y:S01]  /*04b0*/  LDS R24, [R22+-0x28] ;  /* 0xffffd80016187984 */ /* 0x000e220000000800 */
[----:B-1----:R-:W-:-:S03]  /*04c0*/  FFMA R27, R27, R17, R16 ;  /* 0x000000111b1b7223 */ /* 0x002fc60000000010 */
[----:B------:R-:W-:Y:S04]  /*04d0*/  LDS R23, [R22+-0x20] ;  /* 0xffffe00016177984 */ /* 0x000fe80000000800 */
[----:B------:R-:W1:Y:S01]  /*04e0*/  LDS.64 R16, [R21+-0x10] ;  /* 0xfffff00015107984 */ /* 0x000e620000000a00 */
[----:B--2---:R-:W-:-:S04]  /*04f0*/  FFMA R25, R14, R25, R27 ;  /* 0x000000190e197223 */ /* 0x004fc8000000001b */
[----:B0-----:R-:W-:Y:S02]  /*0500*/  FFMA R27, R24, R15, R25 ;  /* 0x0000000f181b7223 */ /* 0x001fe40000000019 */
[----:B------:R-:W-:Y:S04]  /*0510*/  LDS R25, [R22+-0x10] ;  /* 0xfffff00016197984 */ /* 0x000fe80000000800 */
[----:B------:R-:W0:Y:S01]  /*0520*/  LDS.64 R14, [R21+-0x8] ;  /* 0xfffff800150e7984 */ /* 0x000e220000000a00 */
[----:B-1----:R-:W-:-:S03]  /*0530*/  FFMA R23, R16, R23, R27 ;  /* 0x0000001710177223 */ /* 0x002fc6000000001b */
[----:B------:R-:W1:Y:S01]  /*0540*/  LDS R24, [R22+-0x8] ;  /* 0xfffff80016187984 */ /* 0x000e620000000800 */
[----:B------:R-:W-:-:S03]  /*0550*/  FFMA R27, R26, R17, R23 ;  /* 0x000000111a1b7223 */ /* 0x000fc60000000017 */
[----:B------:R-:W-:Y:S04]  /*0560*/  LDS R23, [R22] ;  /* 0x0000000016177984 */ /* 0x000fe80000000800 */
[----:B------:R-:W2:Y:S04]  /*0570*/  LDS.64 R16, [R21] ;  /* 0x0000000015107984 */ /* 0x000ea80000000a00 */
[----:B------:R-:W3:Y:S01]  /*0580*/  LDS R26, [R22+0x8] ;  /* 0x00000800161a7984 */ /* 0x000ee20000000800 */
[----:B0-----:R-:W-:-:S04]  /*0590*/  FFMA R25, R14, R25, R27 ;  /* 0x000000190e197223 */ /* 0x001fc8000000001b */
[----:B-1----:R-:W-:Y:S02]  /*05a0*/  FFMA R27, R24, R15, R25 ;  /* 0x0000000f181b7223 */ /* 0x002fe40000000019 */
[----:B------:R-:W-:Y:S04]  /*05b0*/  LDS R25, [R22+0x10] ;  /* 0x0000100016197984 */ /* 0x000fe80000000800 */
[----:B------:R-:W0:Y:S01]  /*05c0*/  LDS.64 R14, [R21+0x8] ;  /* 0x00000800150e7984 */ /* 0x000e220000000a00 */
[----:B--2---:R-:W-:-:S03]  /*05d0*/  FFMA R23, R16, R23, R27 ;  /* 0x0000001710177223 */ /* 0x004fc6000000001b */
[----:B------:R-:W1:Y:S01]  /*05e0*/  LDS R24, [R22+0x18] ;  /* 0x0000180016187984 */ /* 0x000e620000000800 */
[----:B---3--:R-:W-:-:S03]  /*05f0*/  FFMA R27, R26, R17, R23 ;  /* 0x000000111a1b7223 */ /* 0x008fc60000000017 */
[----:B------:R-:W-:Y:S04]  /*0600*/  LDS R23, [R22+0x20] ;  /* 0x0000200016177984 */ /* 0x000fe80000000800 */
[----:B------:R-:W2:Y:S04]  /*0610*/  LDS.64 R16, [R21+0x10] ;  /* 0x0000100015107984 */ /* 0x000ea80000000a00 */
[----:B------:R-:W3:Y:S01]  /*0620*/  LDS R26, [R22+0x28] ;  /* 0x00002800161a7984 */ /* 0x000ee20000000800 */
[----:B0-----:R-:W-:-:S04]  /*0630*/  FFMA R25, R14, R25, R27 ;  /* 0x000000190e197223 */ /* 0x001fc8000000001b */
[----:B-1----:R-:W-:Y:S02]  /*0640*/  FFMA R25, R24, R15, R25 ;  /* 0x0000000f18197223 */ /* 0x002fe40000000019 */
[----:B------:R-:W-:Y:S04]  /*0650*/  LDS R24, [R22+0x30] ;  /* 0x0000300016187984 */ /* 0x000fe80000000800 */
[----:B------:R0:W1:Y:S01]  /*0660*/  LDS.64 R14, [R21+0x18] ;  /* 0x00001800150e7984 */ /* 0x0000620000000a00 */
[----:B--2---:R-:W-:-:S03]  /*0670*/  FFMA R23, R16, R23, R25 ;  /* 0x0000001710177223 */ /* 0x004fc60000000019 */
[----:B------:R2:W4:Y:S01]  /*0680*/  LDS R25, [R22+0x38] ;  /* 0x0000380016197984 */ /* 0x0005220000000800 */
[----:B---3--:R-:W-:Y:S01]  /*0690*/  FFMA R17, R26, R17, R23 ;  /* 0x000000111a117223 */ /* 0x008fe20000000017 */
[----:B0-----:R-:W-:Y:S02]  /*06a0*/  IADD3 R21, PT, PT, R21, 0x40, RZ ;  /* 0x0000004015157810 */ /* 0x001fe40007ffe0ff */
[----:B--2---:R-:W-:Y:S01]  /*06b0*/  IADD3 R22, PT, PT, R22, 0x80, RZ ;  /* 0x0000008016167810 */ /* 0x004fe20007ffe0ff */
[----:B-1----:R-:W-:-:S04]  /*06c0*/  FFMA R14, R14, R24, R17 ;  /* 0x000000180e0e7223 */ /* 0x002fc80000000011 */
[----:B----4-:R-:W-:Y:S01]  /*06d0*/  FFMA R23, R25, R15, R14 ;  /* 0x0000000f19177223 */ /* 0x010fe2000000000e */
[----:B------:R-:W-:Y:S06]  /*06e0*/  @P1 BRA `(.L_x_2) ;  /* 0xfffffffc004c1947 */ /* 0x000fec000383ffff */
[----:B------:R-:W-:-:S07]  /*06f0*/  IMAD.MOV.U32 R19, RZ, RZ, R5 ;  /* 0x000000ffff137224 */ /* 0x000fce00078e0005 */
.L_x_1:
[----:B------:R-:W-:-:S13]  /*0700*/  ISETP.NE.AND P1, PT, R3, RZ, PT ;  /* 0x000000ff0300720c */ /* 0x000fda0003f25270 */
[----:B------:R-:W-:Y:S05]  /*0710*/  @!P1 BRA `(.L_x_3) ;  /* 0x0000000000ec9947 */ /* 0x000fea0003800000 */
[----:B------:R-:W-:Y:S02]  /*0720*/  IADD3 R14, PT, PT, R3, -0x1, RZ ;  /* 0xffffffff030e7810 */ /* 0x000fe40007ffe0ff */
[----:B------:R-:W-:Y:S02]  /*0730*/  ISETP.NE.AND P2, PT, R4, RZ, PT ;  /* 0x000000ff0400720c */ /* 0x000fe40003f45270 */
[----:B------:R-:W-:-:S13]  /*0740*/  ISETP.GE.U32.AND P1, PT, R14, 0x7, PT ;  /* 0x000000070e00780c */ /* 0x000fda0003f26070 */
[----:B------:R-:W-:Y:S05]  /*0750*/  @!P1 BRA `(.L_x_4) ;  /* 0x00000000005c9947 */ /* 0x000fea0003800000 */
[C---:B0-----:R-:W-:Y:S01]  /*0760*/  LEA R21, R19.reuse, R8, 0x3 ;  /* 0x0000000813157211 */ /* 0x041fe200078e18ff */
[C---:B------:R-:W-:Y:S01]  /*0770*/  IMAD R22, R19.reuse, 0x4, R9 ;  /* 0x0000000413167824 */ /* 0x040fe200078e0209 */
[----:B------:R-:W-:-:S03]  /*0780*/  IADD3 R19, PT, PT, R19, 0x8, RZ ;  /* 0x0000000813137810 */ /* 0x000fc60007ffe0ff */
[----:B------:R-:W-:Y:S04]  /*0790*/  LDS R24, [R21] ;  /* 0x0000000015187984 */ /* 0x000fe80000000800 */
[----:B------:R-:W0:Y:S04]  /*07a0*/  LDS.64 R16, [R22] ;  /* 0x0000000016107984 */ /* 0x000e280000000a00 */
[----:B------:R-:W1:Y:S04]  /*07b0*/  LDS R27, [R21+0x8] ;  /* 0x00000800151b7984 */ /* 0x000e680000000800 */
[----:B------:R-:W-:Y:S04]  /*07c0*/  LDS R25, [R21+0x10] ;  /* 0x0000100015197984 */ /* 0x000fe80000000800 */
[----:B------:R-:W2:Y:S04]  /*07d0*/  LDS.64 R14, [R22+0x8] ;  /* 0x00000800160e7984 */ /* 0x000ea80000000a00 */
[----:B------:R-:W-:Y:S01]  /*07e0*/  LDS R26, [R21+0x28] ;  /* 0x00002800151a7984 */ /* 0x000fe20000000800 */
[----:B0-----:R-:W-:-:S03]  /*07f0*/  FFMA R16, R16, R24, R23 ;  /* 0x0000001810107223 */ /* 0x001fc60000000017 */
[----:B------:R-:W0:Y:S01]  /*0800*/  LDS R24, [R21+0x18] ;  /* 0x0000180015187984 */ /* 0x000e220000000800 */
[----:B-1----:R-:W-:-:S03]  /*0810*/  FFMA R17, R27, R17, R16 ;  /* 0x000000111b117223 */ /* 0x002fc60000000010 */
[----:B------:R-:W-:Y:S04]  /*0820*/  LDS R23, [R21+0x20] ;  /* 0x0000200015177984 */ /* 0x000fe80000000800 */
[----:B------:R-:W-:Y:S01]  /*0830*/  LDS R27, [R21+0x38] ;  /* 0x00003800151b7984 */ /* 0x000fe20000000800 */
[----:B--2---:R-:W-:-:S03]  /*0840*/  FFMA R25, R14, R25, R17 ;  /* 0x000000190e197223 */ /* 0x004fc60000000011 */
[----:B------:R-:W1:Y:S01]  /*0850*/  LDS.64 R16, [R22+0x10] ;  /* 0x0000100016107984 */ /* 0x000e620000000a00 */
[----:B0-----:R-:W-:-:S03]  /*0860*/  FFMA R25, R24, R15, R25 ;  /* 0x0000000f18197223 */ /* 0x001fc60000000019 */
[----:B------:R-:W-:Y:S04]  /*0870*/  LDS R24, [R21+0x30] ;  /* 0x0000300015187984 */ /* 0x000fe80000000800 */
[----:B------:R-:W0:Y:S01]  /*0880*/  LDS.64 R14, [R22+0x18] ;  /* 0x00001800160e7984 */ /* 0x000e220000000a00 */
[----:B-1----:R-:W-:-:S04]  /*0890*/  FFMA R23, R16, R23, R25 ;  /* 0x0000001710177223 */ /* 0x002fc80000000019 */
[----:B------:R-:W-:-:S04]  /*08a0*/  FFMA R17, R26, R17, R23 ;  /* 0x000000111a117223 */ /* 0x000fc80000000017 */
[----:B0-----:R-:W-:-:S04]  /*08b0*/  FFMA R14, R14, R24, R17 ;  /* 0x000000180e0e7223 */ /* 0x001fc80000000011 */
[----:B------:R-:W-:-:S07]  /*08c0*/  FFMA R23, R27, R15, R14 ;  /* 0x0000000f1b177223 */ /* 0x000fce000000000e */
.L_x_4:
        /* <DEDUP_REMOVED lines=13> */
[----:B------:R-:W3:Y:S01]  /*09a0*/  LDS R27, [R22+0x18] ;  /* 0x00001800161b7984 */ /* 0x000ee20000000800 */
[----:B0-----:R-:W-:-:S04]  /*09b0*/  FFMA R14, R14, R24, R23 ;  /* 0x000000180e0e7223 */ /* 0x001fc80000000017 */
[----:B-1----:R-:W-:-:S04]  /*09c0*/  FFMA R15, R25, R15, R14 ;  /* 0x0000000f190f7223 */ /* 0x002fc8000000000e */
[----:B--2---:R-:W-:-:S04]  /*09d0*/  FFMA R16, R16, R26, R15 ;  /* 0x0000001a10107223 */ /* 0x004fc8000000000f */
[----:B---3--:R-:W-:-:S07]  /*09e0*/  FFMA R23, R27, R17, R16 ;  /* 0x000000111b177223 */ /* 0x008fce0000000010 */
.L_x_5:
[----:B------:R-:W-:Y:S05]  /*09f0*/  @!P2 BRA `(.L_x_3) ;  /* 0x000000000034a947 */ /* 0x000fea0003800000 */
[C---:B0-----:R-:W-:Y:S02]  /*0a00*/  LEA R21, R19.reuse, R8, 0x3 ;  /* 0x0000000813157211 */ /* 0x041fe400078e18ff */
[----:B------:R-:W-:Y:S02]  /*0a10*/  LEA R19, R19, R9, 0x2 ;  /* 0x0000000913137211 */ /* 0x000fe400078e10ff */
[----:B------:R-:W-:Y:S01]  /*0a20*/  ISETP.NE.AND P1, PT, R6, 0x1, PT ;  /* 0x000000010600780c */ /* 0x000fe20003f25270 */
[----:B------:R-:W-:Y:S04]  /*0a30*/  LDS R16, [R21] ;  /* 0x0000000015107984 */ /* 0x000fe80000000800 */
[----:B------:R-:W0:Y:S02]  /*0a40*/  LDS.64 R14, [R19] ;  /* 0x00000000130e7984 */ /* 0x000e240000000a00 */
[----:B0-----:R-:W-:-:S06]  /*0a50*/  FFMA R23, R14, R16, R23 ;  /* 0x000000100e177223 */ /* 0x001fcc0000000017 */
[----:B------:R-:W-:Y:S05]  /*0a60*/  @!P1 BRA `(.L_x_3) ;  /* 0x0000000000189947 */ /* 0x000fea0003800000 */
[----:B------:R-:W-:Y:S01]  /*0a70*/  ISETP.NE.AND P1, PT, R6, 0x2, PT ;  /* 0x000000020600780c */ /* 0x000fe20003f25270 */
[----:B------:R-:W0:-:S12]  /*0a80*/  LDS R14, [R21+0x8] ;  /* 0x00000800150e7984 */ /* 0x000e180000000800 */
[----:B------:R-:W-:Y:S04]  /*0a90*/  @P1 LDS R16, [R19+0x8] ;  /* 0x0000080013101984 */ /* 0x000fe80000000800 */
[----:B------:R-:W1:Y:S01]  /*0aa0*/  @P1 LDS R17, [R21+0x10] ;  /* 0x0000100015111984 */ /* 0x000e620000000800 */
[----:B0-----:R-:W-:-:S04]  /*0ab0*/  FFMA R23, R14, R15, R23 ;  /* 0x0000000f0e177223 */ /* 0x001fc80000000017 */
[----:B-1----:R-:W-:-:S07]  /*0ac0*/  @P1 FFMA R23, R16, R17, R23 ;  /* 0x0000001110171223 */ /* 0x002fce0000000017 */
.L_x_3:
[----:B------:R-:W-:Y:S06]  /*0ad0*/  BAR.SYNC.DEFER_BLOCKING 0x0 ;  /* 0x0000000000007b1d */ /* 0x000fec0000010000 */
[----:B------:R-:W-:Y:S05]  /*0ae0*/  @P0 BRA `(.L_x_6) ;  /* 0xfffffff400bc0947 */ /* 0x000fea000383ffff */
.L_x_0:
[----:B------:R-:W1:Y:S01]  /*0af0*/  LDCU UR4, c[0x0][0x3a0] ;  /* 0x00007400ff0477ac */ /* 0x000e620008000800 */
[----:B------:R-:W2:Y:S01]  /*0b00*/  LDCU UR5, c[0x0][0x398] ;  /* 0x00007300ff0577ac */ /* 0x000ea20008000800 */
[----:B-1----:R-:W-:-:S04]  /*0b10*/  ISETP.GE.AND P0, PT, R13, UR4, PT ;  /* 0x000000040d007c0c */ /* 0x002fc8000bf06270 */
[----:B--2---:R-:W-:-:S13]  /*0b20*/  ISETP.GE.OR P0, PT, R20, UR5, P0 ;  /* 0x0000000514007c0c */ /* 0x004fda0008706670 */
[----:B------:R-:W-:Y:S05]  /*0b30*/  @P0 EXIT ;  /* 0x000000000000094d */ /* 0x000fea0003800000 */
[----:B------:R-:W1:Y:S01]  /*0b40*/  LDC.64 R2, c[0x0][0x390] ;  /* 0x0000e400ff027b82 */ /* 0x000e620000000a00 */
[----:B------:R-:W-:-:S04]  /*0b50*/  IMAD R13, R20, UR4, R13 ;  /* 0x00000004140d7c24 */ /* 0x000fc8000f8e020d */
[----:B-1----:R-:W-:-:S05]  /*0b60*/  IMAD.WIDE R2, R13, 0x4, R2 ;  /* 0x000000040d027825 */ /* 0x002fca00078e0202 */
[----:B------:R-:W-:Y:S01]  /*0b70*/  STG.E desc[UR8][R2.64], R23 ;  /* 0x0000001702007986 */ /* 0x000fe2000c101908 */
[----:B------:R-:W-:Y:S05]  /*0b80*/  EXIT ;  /* 0x000000000000794d */ /* 0x000fea0003800000 */
.L_x_7:
[----:B------:R-:W-:-:S00]  /*0b90*/  BRA `(.L_x_7) ;  /* 0xfffffffc00fc7947 */ /* 0x000fc0000383ffff */
[----:B------:R-:W-:-:S00]  /*0ba0*/  NOP ;  /* 0x0000000000007918 */ /* 0x000fc00000000000 */
        /* <DEDUP_REMOVED lines=13> */
.L_x_13:


//--------------------- .text._Z12matmul_naivePfS_S_iii --------------------------
	.section	.text._Z12matmul_naivePfS_S_iii,"ax",@progbits
	.align	128
        .global         _Z12matmul_naivePfS_S_iii
        .type           _Z12matmul_naivePfS_S_iii,@function
        .size           _Z12matmul_naivePfS_S_iii,(.L_x_14 - _Z12matmul_naivePfS_S_iii)
        .other          _Z12matmul_naivePfS_S_iii,@"STO_CUDA_ENTRY STV_DEFAULT"
_Z12matmul_naivePfS_S_iii:
.text._Z12matmul_naivePfS_S_iii:
[----:B------:R-:W-:Y:S01]  /*0000*/  LDC R1, c[0x0][0x37c] ;  /* 0x0000df00ff017b82 */ /* 0x000fe20000000800 */
[----:B------:R-:W0:Y:S01]  /*0010*/  S2R R0, SR_CTAID.X ;  /* 0x0000000000007919 */ /* 0x000e220000002500 */
[----:B------:R-:W1:Y:S06]  /*0020*/  LDCU UR4, c[0x0][0x364] ;  /* 0x00006c80ff0477ac */ /* 0x000e6c0008000800 */
[----:B------:R-:W2:Y:S01]  /*0030*/  LDC R17, c[0x0][0x3a0] ;  /* 0x0000e800ff117b82 */ /* 0x000ea20000000800 */
[----:B------:R-:W0:Y:S01]  /*0040*/  S2R R5, SR_TID.X ;  /* 0x0000000000057919 */ /* 0x000e220000002100 */
[----:B------:R-:W0:Y:S01]  /*0050*/  LDCU UR5, c[0x0][0x360] ;  /* 0x00006c00ff0577ac */ /* 0x000e220008000800 */
[----:B------:R-:W1:Y:S01]  /*0060*/  S2R R16, SR_CTAID.Y ;  /* 0x0000000000107919 */ /* 0x000e620000002600 */
[----:B------:R-:W3:Y:S01]  /*0070*/  LDCU UR6, c[0x0][0x398] ;  /* 0x00007300ff0677ac */ /* 0x000ee20008000800 */
[----:B------:R-:W1:Y:S01]  /*0080*/  S2R R3, SR_TID.Y ;  /* 0x0000000000037919 */ /* 0x000e620000002200 */
[----:B0-----:R-:W-:-:S05]  /*0090*/  IMAD R0, R0, UR5, R5 ;  /* 0x0000000500007c24 */ /* 0x001fca000f8e0205 */
[----:B--2---:R-:W-:Y:S01]  /*00a0*/  ISETP.GE.AND P0, PT, R0, R17, PT ;  /* 0x000000110000720c */ /* 0x004fe20003f06270 */
[----:B-1----:R-:W-:-:S05]  /*00b0*/  IMAD R16, R16, UR4, R3 ;  /* 0x0000000410107c24 */ /* 0x002fca000f8e0203 */
[----:B---3--:R-:W-:-:S13]  /*00c0*/  ISETP.GE.OR P0, PT, R16, UR6, P0 ;  /* 0x0000000610007c0c */ /* 0x008fda0008706670 */
[----:B------:R-:W-:Y:S05]  /*00d0*/  @P0 EXIT ;  /* 0x000000000000094d */ /* 0x000fea0003800000 */
[----:B------:R-:W0:Y:S01]  /*00e0*/  LDC R19, c[0x0][0x39c] ;  /* 0x0000e700ff137b82 */ /* 0x000e220000000800 */
[----:B------:R-:W1:Y:S01]  /*00f0*/  LDCU.64 UR4, c[0x0][0x358] ;  /* 0x00006b00ff0477ac */ /* 0x000e620008000a00 */
[----:B------:R-:W-:Y:S01]  /*0100*/  HFMA2 R24, -RZ, RZ, 0, 0 ;  /* 0x00000000ff187431 */ /* 0x000fe200000001ff */
[----:B0-----:R-:W-:-:S13]  /*0110*/  ISETP.GE.AND P0, PT, R19, 0x1, PT ;  /* 0x000000011300780c */ /* 0x001fda0003f06270 */
[----:B-1----:R-:W-:Y:S05]  /*0120*/  @!P0 BRA `(.L_x_8) ;  /* 0x0000000400e08947 */ /* 0x002fea0003800000 */
[C---:B------:R-:W-:Y:S01]  /*0130*/  ISETP.GE.U32.AND P1, PT, R19.reuse, 0x8, PT ;  /* 0x000000081300780c */ /* 0x040fe20003f26070 */
[----:B------:R-:W-:Y:S01]  /*0140*/  IMAD R20, R16, R19, RZ ;  /* 0x0000001310147224 */ /* 0x000fe200078e02ff */
[----:B------:R-:W-:Y:S02]  /*0150*/  LOP3.LUT R27, R19, 0x7, RZ, 0xc0, !PT ;  /* 0x00000007131b7812 */ /* 0x000fe400078ec0ff */
[----:B------:R-:W-:Y:S02]  /*0160*/  MOV R24, RZ ;  /* 0x000000ff00187202 */ /* 0x000fe40000000f00 */
[----:B------:R-:W-:Y:S02]  /*0170*/  ISETP.NE.AND P0, PT, R27, RZ, PT ;  /* 0x000000ff1b00720c */ /* 0x000fe40003f05270 */
[----:B------:R-:W-:-:S05]  /*0180*/  MOV R21, RZ ;  /* 0x000000ff00157202 */ /* 0x000fca0000000f00 */
[----:B------:R-:W-:Y:S06]  /*0190*/  @!P1 BRA `(.L_x_9) ;  /* 0x0000000000c49947 */ /* 0x000fec0003800000 */
[----:B------:R-:W0:Y:S01]  /*01a0*/  LDC.64 R2, c[0x0][0x380] ;  /* 0x0000e000ff027b82 */ /* 0x000e220000000a00 */
[----:B------:R-:W-:Y:S02]  /*01b0*/  LOP3.LUT R21, R19, 0x7ffffff8, RZ, 0xc0, !PT ;  /* 0x7ffffff813157812 */ /* 0x000fe400078ec0ff */
[----:B------:R-:W-:Y:S02]  /*01c0*/  MOV R24, RZ ;  /* 0x000000ff00187202 */ /* 0x000fe40000000f00 */
[----:B------:R-:W-:Y:S02]  /*01d0*/  MOV R18, R0 ;  /* 0x0000000000127202 */ /* 0x000fe40000000f00 */
[----:B------:R-:W-:Y:S01]  /*01e0*/  IADD3 R22, PT, PT, -R21, RZ, RZ ;  /* 0x000000ff15167210 */ /* 0x000fe20007ffe1ff */
[----:B0-----:R-:W-:-:S03]  /*01f0*/  IMAD.WIDE.U32 R2, R20, 0x4, R2 ;  /* 0x0000000414027825 */ /* 0x001fc600078e0002 */
[----:B------:R-:W-:-:S04]  /*0200*/  IADD3 R4, P1, PT, R2, 0x10, RZ ;  /* 0x0000001002047810 */ /* 0x000fc80007f3e0ff */
[----:B------:R-:W-:-:S09]  /*0210*/  IADD3.X R5, PT, PT, RZ, R3, RZ, P1, !PT ;  /* 0x00000003ff057210 */ /* 0x000fd20000ffe4ff */
.L_x_10:
[----:B------:R-:W0:Y:S01]  /*0220*/  LDC.64 R14, c[0x0][0x388] ;  /* 0x0000e200ff0e7b82 */ /* 0x000e220000000a00 */
[----:B------:R-:W-:Y:S02]  /*0230*/  MOV R2, R4 ;  /* 0x0000000400027202 */ /* 0x000fe40000000f00 */
[----:B------:R-:W-:-:S05]  /*0240*/  MOV R3, R5 ;  /* 0x0000000500037202 */ /* 0x000fca0000000f00 */
[----:B------:R-:W2:Y:S04]  /*0250*/  LDG.E R25, desc[UR4][R2.64+-0x10] ;  /* 0xfffff00402197981 */ /* 0x000ea8000c1e1900 */
[----:B------:R-:W3:Y:S04]  /*0260*/  LDG.E R23, desc[UR4][R2.64+-0xc] ;  /* 0xfffff40402177981 */ /* 0x000ee8000c1e1900 */
[----:B------:R-:W4:Y:S04]  /*0270*/  LDG.E R29, desc[UR4][R2.64+-0x8] ;  /* 0xfffff804021d7981 */ /* 0x000f28000c1e1900 */
[----:B------:R-:W5:Y:S01]  /*0280*/  LDG.E R28, desc[UR4][R2.64+-0x4] ;  /* 0xfffffc04021c7981 */ /* 0x000f62000c1e1900 */
[----:B0-----:R-:W-:-:S05]  /*0290*/  IMAD.WIDE R14, R18, 0x4, R14 ;  /* 0x00000004120e7825 */ /* 0x001fca00078e020e */
[----:B------:R0:W2:Y:S01]  /*02a0*/  LDG.E R26, desc[UR4][R14.64] ;  /* 0x000000040e1a7981 */ /* 0x0000a2000c1e1900 */
[----:B------:R-:W-:-:S04]  /*02b0*/  IMAD.WIDE R12, R17, 0x4, R14 ;  /* 0x00000004110c7825 */ /* 0x000fc800078e020e */
[C---:B------:R-:W-:Y:S02]  /*02c0*/  IMAD.WIDE R4, R17.reuse, 0x4, R12 ;  /* 0x0000000411047825 */ /* 0x040fe400078e020c */
[----:B------:R-:W3:Y:S02]  /*02d0*/  LDG.E R12, desc[UR4][R12.64] ;  /* 0x000000040c0c7981 */ /* 0x000ee4000c1e1900 */
[C---:B------:R-:W-:Y:S02]  /*02e0*/  IMAD.WIDE R8, R17.reuse, 0x4, R4 ;  /* 0x0000000411087825 */ /* 0x040fe400078e0204 */
[----:B------:R-:W4:Y:S02]  /*02f0*/  LDG.E R4, desc[UR4][R4.64] ;  /* 0x0000000404047981 */ /* 0x000f24000c1e1900 */
[C---:B------:R-:W-:Y:S02]  /*0300*/  IMAD.WIDE R6, R17.reuse, 0x4, R8 ;  /* 0x0000000411067825 */ /* 0x040fe400078e0208 */
[----:B------:R-:W5:Y:S02]  /*0310*/  LDG.E R8, desc[UR4][R8.64] ;  /* 0x0000000408087981 */ /* 0x000f64000c1e1900 */
[----:B------:R-:W-:-:S02]  /*0320*/  IMAD.WIDE R10, R17, 0x4, R6 ;  /* 0x00000004110a7825 */ /* 0x000fc400078e0206 */
[----:B------:R-:W5:Y:S04]  /*0330*/  LDG.E R5, desc[UR4][R2.64] ;  /* 0x0000000402057981 */ /* 0x000f68000c1e1900 */
[----:B------:R-:W5:Y:S01]  /*0340*/  LDG.E R6, desc[UR4][R6.64] ;  /* 0x0000000406067981 */ /* 0x000f62000c1e1900 */
[----:B0-----:R-:W-:-:S03]  /*0350*/  IMAD.WIDE R14, R17, 0x4, R10 ;  /* 0x00000004110e7825 */ /* 0x001fc600078e020a */
[----:B------:R-:W5:Y:S04]  /*0360*/  LDG.E R10, desc[UR4][R10.64] ;  /* 0x000000040a0a7981 */ /* 0x000f68000c1e1900 */
[----:B------:R-:W5:Y:S04]  /*0370*/  LDG.E R13, desc[UR4][R14.64] ;  /* 0x000000040e0d7981 */ /* 0x000f68000c1e1900 */
[----:B------:R-:W5:Y:S04]  /*0380*/  LDG.E R7, desc[UR4][R2.64+0x4] ;  /* 0x0000040402077981 */ /* 0x000f68000c1e1900 */
[----:B------:R-:W5:Y:S01]  /*0390*/  LDG.E R9, desc[UR4][R2.64+0xc] ;  /* 0x00000c0402097981 */ /* 0x000f62000c1e1900 */
[----:B--2---:R-:W-:Y:S01]  /*03a0*/  FFMA R26, R25, R26, R24 ;  /* 0x0000001a191a7223 */ /* 0x004fe20000000018 */
[----:B------:R-:W-:-:S02]  /*03b0*/  IMAD.WIDE R24, R17, 0x4, R14 ;  /* 0x0000000411187825 */ /* 0x000fc400078e020e */
[----:B------:R-:W2:Y:S04]  /*03c0*/  LDG.E R14, desc[UR4][R2.64+0x8] ;  /* 0x00000804020e7981 */ /* 0x000ea8000c1e1900 */
[----:B------:R-:W2:Y:S01]  /*03d0*/  LDG.E R24, desc[UR4][R24.64] ;  /* 0x0000000418187981 */ /* 0x000ea2000c1e1900 */
[----:B---3--:R-:W-:Y:S01]  /*03e0*/  FFMA R12, R23, R12, R26 ;  /* 0x0000000c170c7223 */ /* 0x008fe2000000001a */
[----:B------:R-:W-:-:S03]  /*03f0*/  IADD3 R22, PT, PT, R22, 0x8, RZ ;  /* 0x0000000816167810 */ /* 0x000fc60007ffe0ff */
[----:B----4-:R-:W-:Y:S01]  /*0400*/  FFMA R29, R29, R4, R12 ;  /* 0x000000041d1d7223 */ /* 0x010fe2000000000c */
[----:B------:R-:W-:-:S03]  /*0410*/  ISETP.NE.AND P1, PT, R22, RZ, PT ;  /* 0x000000ff1600720c */ /* 0x000fc60003f25270 */
[----:B-----5:R-:W-:Y:S01]  /*0420*/  FFMA R8, R28, R8, R29 ;  /* 0x000000081c087223 */ /* 0x020fe2000000001d */
[----:B------:R-:W-:-:S03]  /*0430*/  IADD3 R4, P2, PT, R2, 0x20, RZ ;  /* 0x0000002002047810 */ /* 0x000fc60007f5e0ff */
[----:B------:R-:W-:Y:S01]  /*0440*/  FFMA R6, R5, R6, R8 ;  /* 0x0000000605067223 */ /* 0x000fe20000000008 */
[----:B------:R-:W-:Y:S02]  /*0450*/  IADD3.X R5, PT, PT, RZ, R3, RZ, P2, !PT ;  /* 0x00000003ff057210 */ /* 0x000fe400017fe4ff */
[----:B------:R-:W-:Y:S01]  /*0460*/  LEA R18, R17, R18, 0x3 ;  /* 0x0000001211127211 */ /* 0x000fe200078e18ff */
[----:B------:R-:W-:-:S04]  /*0470*/  FFMA R7, R7, R10, R6 ;  /* 0x0000000a07077223 */ /* 0x000fc80000000006 */
[----:B--2---:R-:W-:-:S04]  /*0480*/  FFMA R14, R14, R13, R7 ;  /* 0x0000000d0e0e7223 */ /* 0x004fc80000000007 */
[----:B------:R-:W-:Y:S01]  /*0490*/  FFMA R24, R9, R24, R14 ;  /* 0x0000001809187223 */ /* 0x000fe2000000000e */
[----:B------:R-:W-:Y:S06]  /*04a0*/  @P1 BRA `(.L_x_10) ;  /* 0xfffffffc005c1947 */ /* 0x000fec000383ffff */
.L_x_9:
[----:B------:R-:W-:Y:S05]  /*04b0*/  @!P0 BRA `(.L_x_8) ;  /* 0x0000000000fc8947 */ /* 0x000fea0003800000 */
[----:B------:R-:W-:Y:S02]  /*04c0*/  ISETP.GE.U32.AND P1, PT, R27, 0x4, PT ;  /* 0x000000041b00780c */ /* 0x000fe40003f26070 */
[----:B------:R-:W-:-:S04]  /*04d0*/  LOP3.LUT R14, R19, 0x3, RZ, 0xc0, !PT ;  /* 0x00000003130e7812 */ /* 0x000fc800078ec0ff */
[----:B------:R-:W-:-:S07]  /*04e0*/  ISETP.NE.AND P0, PT, R14, RZ, PT ;  /* 0x000000ff0e00720c */ /* 0x000fce0003f05270 */
[----:B------:R-:W-:Y:S06]  /*04f0*/  @!P1 BRA `(.L_x_11) ;  /* 0x00000000006c9947 */ /* 0x000fec0003800000 */
[----:B------:R-:W0:Y:S01]  /*0500*/  LDC.64 R4, c[0x0][0x388] ;  /* 0x0000e200ff047b82 */ /* 0x000e220000000a00 */
[----:B------:R-:W1:Y:S01]  /*0510*/  LDCU.64 UR6, c[0x0][0x380] ;  /* 0x00007000ff0677ac */ /* 0x000e620008000a00 */
[----:B------:R-:W-:Y:S01]  /*0520*/  IMAD R7, R21, R17, R0 ;  /* 0x0000001115077224 */ /* 0x000fe200078e0200 */
[CC--:B------:R-:W-:Y:S02]  /*0530*/  IADD3 R3, PT, PT, R20.reuse, R21.reuse, RZ ;  /* 0x0000001514037210 */ /* 0x0c0fe40007ffe0ff */
[----:B------:R-:W-:-:S03]  /*0540*/  IADD3 R8, P1, PT, R20, R21, RZ ;  /* 0x0000001514087210 */ /* 0x000fc60007f3e0ff */
[----:B------:R-:W2:Y:S01]  /*0550*/  LDC.64 R12, c[0x0][0x380] ;  /* 0x0000e000ff0c7b82 */ /* 0x000ea20000000a00 */
[----:B0-----:R-:W-:-:S04]  /*0560*/  IMAD.WIDE R4, R7, 0x4, R4 ;  /* 0x0000000407047825 */ /* 0x001fc800078e0204 */
[----:B------:R-:W-:Y:S02]  /*0570*/  IMAD.WIDE R6, R17, 0x4, R4 ;  /* 0x0000000411067825 */ /* 0x000fe400078e0204 */
[----:B------:R-:W3:Y:S02]  /*0580*/  LDG.E R4, desc[UR4][R4.64] ;  /* 0x0000000404047981 */ /* 0x000ee4000c1e1900 */
[----:B--2---:R-:W-:Y:S01]  /*0590*/  IMAD.WIDE.U32 R12, R3, 0x4, R12 ;  /* 0x00000004030c7825 */ /* 0x004fe200078e000c */
[----:B------:R-:W-:Y:S02]  /*05a0*/  IADD3.X R3, PT, PT, RZ, RZ, RZ, P1, !PT ;  /* 0x000000ffff037210 */ /* 0x000fe40000ffe4ff */
[----:B-1----:R-:W-:-:S03]  /*05b0*/  LEA R2, P1, R8, UR6, 0x2 ;  /* 0x0000000608027c11 */ /* 0x002fc6000f8210ff */
[----:B------:R-:W3:Y:S01]  /*05c0*/  LDG.E R13, desc[UR4][R12.64] ;  /* 0x000000040c0d7981 */ /* 0x000ee2000c1e1900 */
[----:B------:R-:W-:Y:S01]  /*05d0*/  LEA.HI.X R3, R8, UR7, R3, 0x2, P1 ;  /* 0x0000000708037c11 */ /* 0x000fe200088f1403 */
[C---:B------:R-:W-:Y:S02]  /*05e0*/  IMAD.WIDE R8, R17.reuse, 0x4, R6 ;  /* 0x0000000411087825 */ /* 0x040fe400078e0206 */
[----:B------:R-:W2:Y:S04]  /*05f0*/  LDG.E R6, desc[UR4][R6.64] ;  /* 0x0000000406067981 */ /* 0x000ea8000c1e1900 */
[----:B------:R-:W2:Y:S01]  /*0600*/  LDG.E R15, desc[UR4][R2.64+0x4] ;  /* 0x00000404020f7981 */ /* 0x000ea2000c1e1900 */
[----:B------:R-:W-:-:S03]  /*0610*/  IMAD.WIDE R10, R17, 0x4, R8 ;  /* 0x00000004110a7825 */ /* 0x000fc600078e0208 */
[----:B------:R-:W4:Y:S04]  /*0620*/  LDG.E R22, desc[UR4][R8.64] ;  /* 0x0000000408167981 */ /* 0x000f28000c1e1900 */
[----:B------:R-:W4:Y:S04]  /*0630*/  LDG.E R18, desc[UR4][R2.64+0x8] ;  /* 0x0000080402127981 */ /* 0x000f28000c1e1900 */
[----:B------:R-:W5:Y:S04]  /*0640*/  LDG.E R26, desc[UR4][R2.64+0xc] ;  /* 0x00000c04021a7981 */ /* 0x000f68000c1e1900 */
[----:B------:R-:W5:Y:S01]  /*0650*/  LDG.E R10, desc[UR4][R10.64] ;  /* 0x000000040a0a7981 */ /* 0x000f62000c1e1900 */
[----:B------:R-:W-:Y:S01]  /*0660*/  IADD3 R21, PT, PT, R21, 0x4, RZ ;  /* 0x0000000415157810 */ /* 0x000fe20007ffe0ff */
[----:B---3--:R-:W-:-:S04]  /*0670*/  FFMA R24, R13, R4, R24 ;  /* 0x000000040d187223 */ /* 0x008fc80000000018 */
[----:B--2---:R-:W-:-:S04]  /*0680*/  FFMA R15, R15, R6, R24 ;  /* 0x000000060f0f7223 */ /* 0x004fc80000000018 */
[----:B----4-:R-:W-:-:S04]  /*0690*/  FFMA R15, R18, R22, R15 ;  /* 0x00000016120f7223 */ /* 0x010fc8000000000f */
[----:B-----5:R-:W-:-:S07]  /*06a0*/  FFMA R24, R26, R10, R15 ;  /* 0x0000000a1a187223 */ /* 0x020fce000000000f */
.L_x_11:
[----:B------:R-:W-:Y:S05]  /*06b0*/  @!P0 BRA `(.L_x_8) ;  /* 0x00000000007c8947 */ /* 0x000fea0003800000 */
[----:B------:R-:W-:Y:S01]  /*06c0*/  ISETP.NE.AND P1, PT, R14, 0x1, PT ;  /* 0x000000010e00780c */ /* 0x000fe20003f25270 */
[----:B------:R-:W0:Y:S01]  /*06d0*/  LDC.64 R10, c[0x0][0x380] ;  /* 0x0000e000ff0a7b82 */ /* 0x000e220000000a00 */
[----:B------:R-:W-:-:S04]  /*06e0*/  LOP3.LUT R19, R19, 0x1, RZ, 0xc0, !PT ;  /* 0x0000000113137812 */ /* 0x000fc800078ec0ff */
[----:B------:R-:W-:-:S03]  /*06f0*/  ISETP.NE.U32.AND P0, PT, R19, 0x1, PT ;  /* 0x000000011300780c */ /* 0x000fc60003f05070 */
[----:B------:R-:W1:Y:S04]  /*0700*/  LDC.64 R8, c[0x0][0x388] ;  /* 0x0000e200ff087b82 */ /* 0x000e680000000a00 */
[CC--:B------:R-:W-:Y:S02]  /*0710*/  @P1 IADD3 R13, PT, PT, R20.reuse, R21.reuse, RZ ;  /* 0x00000015140d1210 */ /* 0x0c0fe40007ffe0ff */
[----:B------:R-:W-:Y:S02]  /*0720*/  @P1 IADD3 R12, P2, PT, R20, R21, RZ ;  /* 0x00000015140c1210 */ /* 0x000fe40007f5e0ff */
[----:B------:R-:W2:Y:S02]  /*0730*/  @P1 LDC.64 R2, c[0x0][0x380] ;  /* 0x0000e000ff021b82 */ /* 0x000ea40000000a00 */
[----:B------:R-:W-:-:S06]  /*0740*/  @P1 IADD3.X R14, PT, PT, RZ, RZ, RZ, P2, !PT ;  /* 0x000000ffff0e1210 */ /* 0x000fcc00017fe4ff */
[----:B------:R-:W3:Y:S01]  /*0750*/  LDC.64 R4, c[0x0][0x380] ;  /* 0x0000e000ff047b82 */ /* 0x000ee20000000a00 */
[----:B0-----:R-:W-:-:S04]  /*0760*/  @P1 IMAD.WIDE.U32 R10, R13, 0x4, R10 ;  /* 0x000000040d0a1825 */ /* 0x001fc800078e000a */
[C---:B------:R-:W-:Y:S01]  /*0770*/  @P1 IMAD R13, R21.reuse, R17, R0 ;  /* 0x00000011150d1224 */ /* 0x040fe200078e0200 */
[----:B------:R-:W-:Y:S01]  /*0780*/  @P1 IADD3 R21, PT, PT, R21, 0x2, RZ ;  /* 0x0000000215151810 */ /* 0x000fe20007ffe0ff */
[----:B------:R-:W4:Y:S01]  /*0790*/  @P1 LDG.E R11, desc[UR4][R10.64] ;  /* 0x000000040a0b1981 */ /* 0x000f22000c1e1900 */
[----:B------:R-:W0:Y:S01]  /*07a0*/  LDC.64 R6, c[0x0][0x388] ;  /* 0x0000e200ff067b82 */ /* 0x000e220000000a00 */
[----:B-1----:R-:W-:Y:S01]  /*07b0*/  @P1 IMAD.WIDE R8, R13, 0x4, R8 ;  /* 0x000000040d081825 */ /* 0x002fe200078e0208 */
[----:B------:R-:W-:Y:S02]  /*07c0*/  @!P0 IADD3 R15, PT, PT, R20, R21, RZ ;  /* 0x00000015140f8210 */ /* 0x000fe40007ffe0ff */
[----:B--2---:R-:W-:Y:S01]  /*07d0*/  @P1 LEA R2, P2, R12, R2, 0x2 ;  /* 0x000000020c021211 */ /* 0x004fe200078410ff */
[----:B------:R-:W-:-:S03]  /*07e0*/  @!P0 IMAD R21, R21, R17, R0 ;  /* 0x0000001115158224 */ /* 0x000fc600078e0200 */
[----:B------:R-:W-:Y:S01]  /*07f0*/  @P1 LEA.HI.X R3, R12, R3, R14, 0x2, P2 ;  /* 0x000000030c031211 */ /* 0x000fe200010f140e */
[----:B------:R-:W-:Y:S01]  /*0800*/  @P1 IMAD.WIDE R12, R17, 0x4, R8 ;  /* 0x00000004110c1825 */ /* 0x000fe200078e0208 */
[----:B------:R-:W4:Y:S03]  /*0810*/  @P1 LDG.E R14, desc[UR4][R8.64] ;  /* 0x00000004080e1981 */ /* 0x000f26000c1e1900 */
[----:B---3--:R-:W-:Y:S01]  /*0820*/  @!P0 IMAD.WIDE.U32 R4, R15, 0x4, R4 ;  /* 0x000000040f048825 */ /* 0x008fe200078e0004 */
[----:B------:R-:W2:Y:S04]  /*0830*/  @P1 LDG.E R2, desc[UR4][R2.64+0x4] ;  /* 0x0000040402021981 */ /* 0x000ea8000c1e1900 */
[----:B------:R-:W2:Y:S01]  /*0840*/  @P1 LDG.E R12, desc[UR4][R12.64] ;  /* 0x000000040c0c1981 */ /* 0x000ea2000c1e1900 */
[----:B0-----:R-:W-:-:S03]  /*0850*/  @!P0 IMAD.WIDE R6, R21, 0x4, R6 ;  /* 0x0000000415068825 */ /* 0x001fc600078e0206 */
[----:B------:R-:W3:Y:S04]  /*0860*/  @!P0 LDG.E R5, desc[UR4][R4.64] ;  /* 0x0000000404058981 */ /* 0x000ee8000c1e1900 */
[----:B------:R-:W3:Y:S01]  /*0870*/  @!P0 LDG.E R6, desc[UR4][R6.64] ;  /* 0x0000000406068981 */ /* 0x000ee2000c1e1900 */
[----:B----4-:R-:W-:-:S04]  /*0880*/  @P1 FFMA R11, R11, R14, R24 ;  /* 0x0000000e0b0b1223 */ /* 0x010fc80000000018 */
[----:B--2---:R-:W-:-:S04]  /*0890*/  @P1 FFMA R24, R2, R12, R11 ;  /* 0x0000000c02181223 */ /* 0x004fc8000000000b */
[----:B---3--:R-:W-:-:S07]  /*08a0*/  @!P0 FFMA R24, R5, R6, R24 ;  /* 0x0000000605188223 */ /* 0x008fce0000000018 */
.L_x_8:
[----:B------:R-:W0:Y:S01]  /*08b0*/  LDC.64 R2, c[0x0][0x390] ;  /* 0x0000e400ff027b82 */ /* 0x000e220000000a00 */
[----:B------:R-:W-:-:S04]  /*08c0*/  IMAD R17, R16, R17, R0 ;  /* 0x0000001110117224 */ /* 0x000fc800078e0200 */
[----:B0-----:R-:W-:-:S05]  /*08d0*/  IMAD.WIDE R2, R17, 0x4, R2 ;  /* 0x0000000411027825 */ /* 0x001fca00078e0202 */
[----:B------:R-:W-:Y:S01]  /*08e0*/  STG.E desc[UR4][R2.64], R24 ;  /* 0x0000001802007986 */ /* 0x000fe2000c101904 */
[----:B------:R-:W-:Y:S05]  /*08f0*/  EXIT ;  /* 0x000000000000794d */ /* 0x000fea0003800000 */
.L_x_12:
        /* <DEDUP_REMOVED lines=16> */
.L_x_14:


//--------------------- .nv.shared._Z12matmul_tiledPfS_S_iii --------------------------
	.section	.nv.shared._Z12matmul_tiledPfS_S_iii,"aw",@nobits
	.sectionflags	@""
	.align	4
.nv.shared._Z12matmul_tiledPfS_S_iii:
	.zero		1056


//--------------------- .nv.shared.reserved.0     --------------------------
	.section	.nv.shared.reserved.0,"aw",@nobits
	.weak		__nv_reservedSMEM_offset_0_alias
	.size		__nv_reservedSMEM_offset_0_alias, 0, 64
	.other		__nv_reservedSMEM_offset_0_alias,@"STO_CUDA_RESERVED_SHARED STV_DEFAULT"
__nv_reservedSMEM_offset_0_alias:
	.zero		0
	.zero		64


//--------------------- .nv.constant0._Z12matmul_tiledPfS_S_iii --------------------------
	.section	.nv.constant0._Z12matmul_tiledPfS_S_iii,"a",@progbits
	.sectionflags	@""
	.align	4
.nv.constant0._Z12matmul_tiledPfS_S_iii:
	.zero		932


//--------------------- .nv.constant0._Z12matmul_naivePfS_S_iii --------------------------
	.section	.nv.constant0._Z12matmul_naivePfS_S_iii,"a",@progbits
	.sectionflags	@""
	.align	4
.nv.constant0._Z12matmul_naivePfS_S_iii:
	.zero		932


//--------------------- SYMBOLS --------------------------

	.type		.nv.reservedSmem.offset0,@object
	.size		.nv.reservedSmem.offset0,0x4
	.type		.nv.reservedSmem.cap,@object
	.size		.nv.reservedSmem.cap,0x4
